//
// Generated by NVIDIA NVVM Compiler
//
// Compiler Build ID: CL-36424714
// Cuda compilation tools, release 13.0, V13.0.88
// Based on NVVM 20.0.0
//

.version 9.0
.target sm_100
.address_size 64

	// .globl	is_u32_bf16

.visible .entry is_u32_bf16(
	.param .u32 is_u32_bf16_param_0,
	.param .u32 is_u32_bf16_param_1,
	.param .u64 .ptr .align 1 is_u32_bf16_param_2,
	.param .u64 .ptr .align 1 is_u32_bf16_param_3,
	.param .u64 .ptr .align 1 is_u32_bf16_param_4
)
{
	.reg .pred 	%p<4>;
	.reg .b16 	%rs<2>;
	.reg .b32 	%r<16>;
	.reg .b64 	%rd<13>;

	ld.param.u32 	%r4, [is_u32_bf16_param_0];
	ld.param.u32 	%r5, [is_u32_bf16_param_1];
	ld.param.u64 	%rd1, [is_u32_bf16_param_2];
	ld.param.u64 	%rd2, [is_u32_bf16_param_3];
	ld.param.u64 	%rd3, [is_u32_bf16_param_4];
	mov.u32 	%r6, %ctaid.x;
	mov.u32 	%r7, %ntid.x;
	mov.u32 	%r8, %tid.x;
	mad.lo.s32 	%r1, %r6, %r7, %r8;
	mov.u32 	%r9, %ctaid.y;
	mov.u32 	%r10, %ntid.y;
	mov.u32 	%r11, %tid.y;
	mad.lo.s32 	%r12, %r9, %r10, %r11;
	setp.ge.s32 	%p1, %r1, %r4;
	setp.ge.s32 	%p2, %r12, %r5;
	or.pred  	%p3, %p1, %p2;
	@%p3 bra 	$L__BB0_2;
	cvta.to.global.u64 	%rd4, %rd1;
	cvta.to.global.u64 	%rd5, %rd2;
	cvta.to.global.u64 	%rd6, %rd3;
	mad.lo.s32 	%r13, %r5, %r1, %r12;
	mul.wide.s32 	%rd7, %r13, 2;
	add.s64 	%rd8, %rd6, %rd7;
	mul.wide.s32 	%rd9, %r1, 4;
	add.s64 	%rd10, %rd4, %rd9;
	ld.global.u32 	%r14, [%rd10];
	mad.lo.s32 	%r15, %r14, %r5, %r12;
	mul.wide.u32 	%rd11, %r15, 2;
	add.s64 	%rd12, %rd5, %rd11;
	ld.global.u16 	%rs1, [%rd12];
	st.global.u16 	[%rd8], %rs1;
$L__BB0_2:
	ret;

}
	// .globl	is_u32_f16
.visible .entry is_u32_f16(
	.param .u32 is_u32_f16_param_0,
	.param .u32 is_u32_f16_param_1,
	.param .u64 .ptr .align 1 is_u32_f16_param_2,
	.param .u64 .ptr .align 1 is_u32_f16_param_3,
	.param .u64 .ptr .align 1 is_u32_f16_param_4
)
{
	.reg .pred 	%p<4>;
	.reg .b16 	%rs<2>;
	.reg .b32 	%r<16>;
	.reg .b64 	%rd<13>;

	ld.param.u32 	%r4, [is_u32_f16_param_0];
	ld.param.u32 	%r5, [is_u32_f16_param_1];
	ld.param.u64 	%rd1, [is_u32_f16_param_2];
	ld.param.u64 	%rd2, [is_u32_f16_param_3];
	ld.param.u64 	%rd3, [is_u32_f16_param_4];
	mov.u32 	%r6, %ctaid.x;
	mov.u32 	%r7, %ntid.x;
	mov.u32 	%r8, %tid.x;
	mad.lo.s32 	%r1, %r6, %r7, %r8;
	mov.u32 	%r9, %ctaid.y;
	mov.u32 	%r10, %ntid.y;
	mov.u32 	%r11, %tid.y;
	mad.lo.s32 	%r12, %r9, %r10, %r11;
	setp.ge.s32 	%p1, %r1, %r4;
	setp.ge.s32 	%p2, %r12, %r5;
	or.pred  	%p3, %p1, %p2;
	@%p3 bra 	$L__BB1_2;
	cvta.to.global.u64 	%rd4, %rd1;
	cvta.to.global.u64 	%rd5, %rd2;
	cvta.to.global.u64 	%rd6, %rd3;
	mad.lo.s32 	%r13, %r5, %r1, %r12;
	mul.wide.s32 	%rd7, %r13, 2;
	add.s64 	%rd8, %rd6, %rd7;
	mul.wide.s32 	%rd9, %r1, 4;
	add.s64 	%rd10, %rd4, %rd9;
	ld.global.u32 	%r14, [%rd10];
	mad.lo.s32 	%r15, %r14, %r5, %r12;
	mul.wide.u32 	%rd11, %r15, 2;
	add.s64 	%rd12, %rd5, %rd11;
	ld.global.u16 	%rs1, [%rd12];
	st.global.u16 	[%rd8], %rs1;
$L__BB1_2:
	ret;

}
	// .globl	is_u32_f32
.visible .entry is_u32_f32(
	.param .u32 is_u32_f32_param_0,
	.param .u32 is_u32_f32_param_1,
	.param .u64 .ptr .align 1 is_u32_f32_param_2,
	.param .u64 .ptr .align 1 is_u32_f32_param_3,
	.param .u64 .ptr .align 1 is_u32_f32_param_4
)
{
	.reg .pred 	%p<4>;
	.reg .b32 	%r<16>;
	.reg .b32 	%f<2>;
	.reg .b64 	%rd<13>;

	ld.param.u32 	%r4, [is_u32_f32_param_0];
	ld.param.u32 	%r5, [is_u32_f32_param_1];
	ld.param.u64 	%rd1, [is_u32_f32_param_2];
	ld.param.u64 	%rd2, [is_u32_f32_param_3];
	ld.param.u64 	%rd3, [is_u32_f32_param_4];
	mov.u32 	%r6, %ctaid.x;
	mov.u32 	%r7, %ntid.x;
	mov.u32 	%r8, %tid.x;
	mad.lo.s32 	%r1, %r6, %r7, %r8;
	mov.u32 	%r9, %ctaid.y;
	mov.u32 	%r10, %ntid.y;
	mov.u32 	%r11, %tid.y;
	mad.lo.s32 	%r12, %r9, %r10, %r11;
	setp.ge.s32 	%p1, %r1, %r4;
	setp.ge.s32 	%p2, %r12, %r5;
	or.pred  	%p3, %p1, %p2;
	@%p3 bra 	$L__BB2_2;
	cvta.to.global.u64 	%rd4, %rd1;
	cvta.to.global.u64 	%rd5, %rd2;
	cvta.to.global.u64 	%rd6, %rd3;
	mul.wide.s32 	%rd7, %r1, 4;
	add.s64 	%rd8, %rd4, %rd7;
	ld.global.u32 	%r13, [%rd8];
	mad.lo.s32 	%r14, %r13, %r5, %r12;
	mul.wide.u32 	%rd9, %r14, 4;
	add.s64 	%rd10, %rd5, %rd9;
	ld.global.f32 	%f1, [%rd10];
	mad.lo.s32 	%r15, %r5, %r1, %r12;
	mul.wide.s32 	%rd11, %r15, 4;
	add.s64 	%rd12, %rd6, %rd11;
	st.global.f32 	[%rd12], %f1;
$L__BB2_2:
	ret;

}
	// .globl	causality_mask_bf16
.visible .entry causality_mask_bf16(
	.param .u64 .ptr .align 1 causality_mask_bf16_param_0,
	.param .u32 causality_mask_bf16_param_1,
	.param .u32 causality_mask_bf16_param_2,
	.param .u32 causality_mask_bf16_param_3,
	.param .u32 causality_mask_bf16_param_4
)
{
	.reg .pred 	%p<3>;
	.reg .b16 	%rs<2>;
	.reg .b32 	%r<16>;
	.reg .b32 	%f<2>;
	.reg .b64 	%rd<5>;

	ld.param.u64 	%rd1, [causality_mask_bf16_param_0];
	ld.param.u32 	%r5, [causality_mask_bf16_param_1];
	ld.param.u32 	%r2, [causality_mask_bf16_param_2];
	ld.param.u32 	%r3, [causality_mask_bf16_param_3];
	ld.param.u32 	%r4, [causality_mask_bf16_param_4];
	mov.u32 	%r6, %ctaid.x;
	mov.u32 	%r7, %ntid.x;
	mov.u32 	%r8, %tid.x;
	mad.lo.s32 	%r1, %r6, %r7, %r8;
	mul.lo.s32 	%r9, %r2, %r5;
	mul.lo.s32 	%r10, %r9, %r3;
	setp.ge.u32 	%p1, %r1, %r10;
	@%p1 bra 	$L__BB3_3;
	div.u32 	%r11, %r1, %r3;
	mul.lo.s32 	%r12, %r11, %r3;
	sub.s32 	%r13, %r1, %r12;
	rem.u32 	%r14, %r11, %r2;
	add.s32 	%r15, %r14, %r4;
	setp.le.u32 	%p2, %r13, %r15;
	@%p2 bra 	$L__BB3_3;
	cvta.to.global.u64 	%rd2, %rd1;
	mul.wide.u32 	%rd3, %r1, 2;
	add.s64 	%rd4, %rd2, %rd3;
	mov.f32 	%f1, 0fFF800000;
	// begin inline asm
	{  cvt.rn.bf16.f32 %rs1, %f1;}

	// end inline asm
	st.global.u16 	[%rd4], %rs1;
$L__BB3_3:
	ret;

}
	// .globl	causality_mask_f16
.visible .entry causality_mask_f16(
	.param .u64 .ptr .align 1 causality_mask_f16_param_0,
	.param .u32 causality_mask_f16_param_1,
	.param .u32 causality_mask_f16_param_2,
	.param .u32 causality_mask_f16_param_3,
	.param .u32 causality_mask_f16_param_4
)
{
	.reg .pred 	%p<3>;
	.reg .b16 	%rs<2>;
	.reg .b32 	%r<16>;
	.reg .b32 	%f<2>;
	.reg .b64 	%rd<5>;

	ld.param.u64 	%rd1, [causality_mask_f16_param_0];
	ld.param.u32 	%r5, [causality_mask_f16_param_1];
	ld.param.u32 	%r2, [causality_mask_f16_param_2];
	ld.param.u32 	%r3, [causality_mask_f16_param_3];
	ld.param.u32 	%r4, [causality_mask_f16_param_4];
	mov.u32 	%r6, %ctaid.x;
	mov.u32 	%r7, %ntid.x;
	mov.u32 	%r8, %tid.x;
	mad.lo.s32 	%r1, %r6, %r7, %r8;
	mul.lo.s32 	%r9, %r2, %r5;
	mul.lo.s32 	%r10, %r9, %r3;
	setp.ge.u32 	%p1, %r1, %r10;
	@%p1 bra 	$L__BB4_3;
	div.u32 	%r11, %r1, %r3;
	mul.lo.s32 	%r12, %r11, %r3;
	sub.s32 	%r13, %r1, %r12;
	rem.u32 	%r14, %r11, %r2;
	add.s32 	%r15, %r14, %r4;
	setp.le.u32 	%p2, %r13, %r15;
	@%p2 bra 	$L__BB4_3;
	cvta.to.global.u64 	%rd2, %rd1;
	mul.wide.u32 	%rd3, %r1, 2;
	add.s64 	%rd4, %rd2, %rd3;
	mov.f32 	%f1, 0fFF800000;
	// begin inline asm
	{  cvt.rn.f16.f32 %rs1, %f1;}

	// end inline asm
	st.global.u16 	[%rd4], %rs1;
$L__BB4_3:
	ret;

}
	// .globl	causality_mask_f32
.visible .entry causality_mask_f32(
	.param .u64 .ptr .align 1 causality_mask_f32_param_0,
	.param .u32 causality_mask_f32_param_1,
	.param .u32 causality_mask_f32_param_2,
	.param .u32 causality_mask_f32_param_3,
	.param .u32 causality_mask_f32_param_4
)
{
	.reg .pred 	%p<3>;
	.reg .b32 	%r<17>;
	.reg .b64 	%rd<5>;

	ld.param.u64 	%rd1, [causality_mask_f32_param_0];
	ld.param.u32 	%r5, [causality_mask_f32_param_1];
	ld.param.u32 	%r2, [causality_mask_f32_param_2];
	ld.param.u32 	%r3, [causality_mask_f32_param_3];
	ld.param.u32 	%r4, [causality_mask_f32_param_4];
	mov.u32 	%r6, %ctaid.x;
	mov.u32 	%r7, %ntid.x;
	mov.u32 	%r8, %tid.x;
	mad.lo.s32 	%r1, %r6, %r7, %r8;
	mul.lo.s32 	%r9, %r2, %r5;
	mul.lo.s32 	%r10, %r9, %r3;
	setp.ge.u32 	%p1, %r1, %r10;
	@%p1 bra 	$L__BB5_3;
	div.u32 	%r11, %r1, %r3;
	mul.lo.s32 	%r12, %r11, %r3;
	sub.s32 	%r13, %r1, %r12;
	rem.u32 	%r14, %r11, %r2;
	add.s32 	%r15, %r14, %r4;
	setp.le.u32 	%p2, %r13, %r15;
	@%p2 bra 	$L__BB5_3;
	cvta.to.global.u64 	%rd2, %rd1;
	mul.wide.u32 	%rd3, %r1, 4;
	add.s64 	%rd4, %rd2, %rd3;
	mov.b32 	%r16, -8388608;
	st.global.u32 	[%rd4], %r16;
$L__BB5_3:
	ret;

}
	// .globl	causality_mask_f64
.visible .entry causality_mask_f64(
	.param .u64 .ptr .align 1 causality_mask_f64_param_0,
	.param .u32 causality_mask_f64_param_1,
	.param .u32 causality_mask_f64_param_2,
	.param .u32 causality_mask_f64_param_3,
	.param .u32 causality_mask_f64_param_4
)
{
	.reg .pred 	%p<3>;
	.reg .b32 	%r<16>;
	.reg .b64 	%rd<6>;

	ld.param.u64 	%rd1, [causality_mask_f64_param_0];
	ld.param.u32 	%r5, [causality_mask_f64_param_1];
	ld.param.u32 	%r2, [causality_mask_f64_param_2];
	ld.param.u32 	%r3, [causality_mask_f64_param_3];
	ld.param.u32 	%r4, [causality_mask_f64_param_4];
	mov.u32 	%r6, %ctaid.x;
	mov.u32 	%r7, %ntid.x;
	mov.u32 	%r8, %tid.x;
	mad.lo.s32 	%r1, %r6, %r7, %r8;
	mul.lo.s32 	%r9, %r2, %r5;
	mul.lo.s32 	%r10, %r9, %r3;
	setp.ge.u32 	%p1, %r1, %r10;
	@%p1 bra 	$L__BB6_3;
	div.u32 	%r11, %r1, %r3;
	mul.lo.s32 	%r12, %r11, %r3;
	sub.s32 	%r13, %r1, %r12;
	rem.u32 	%r14, %r11, %r2;
	add.s32 	%r15, %r14, %r4;
	setp.le.u32 	%p2, %r13, %r15;
	@%p2 bra 	$L__BB6_3;
	cvta.to.global.u64 	%rd2, %rd1;
	mul.wide.u32 	%rd3, %r1, 8;
	add.s64 	%rd4, %rd2, %rd3;
	mov.b64 	%rd5, -4503599627370496;
	st.global.u64 	[%rd4], %rd5;
$L__BB6_3:
	ret;

}
	// .globl	scatter_set_bf16
.visible .entry scatter_set_bf16(
	.param .u64 .ptr .align 1 scatter_set_bf16_param_0,
	.param .u64 .ptr .align 1 scatter_set_bf16_param_1,
	.param .u64 .ptr .align 1 scatter_set_bf16_param_2,
	.param .u32 scatter_set_bf16_param_3,
	.param .u32 scatter_set_bf16_param_4,
	.param .u32 scatter_set_bf16_param_5,
	.param .u32 scatter_set_bf16_param_6
)
{
	.reg .pred 	%p<2>;
	.reg .b16 	%rs<2>;
	.reg .b32 	%r<15>;
	.reg .b64 	%rd<13>;

	ld.param.u64 	%rd1, [scatter_set_bf16_param_0];
	ld.param.u64 	%rd2, [scatter_set_bf16_param_1];
	ld.param.u64 	%rd3, [scatter_set_bf16_param_2];
	ld.param.u32 	%r5, [scatter_set_bf16_param_3];
	ld.param.u32 	%r2, [scatter_set_bf16_param_4];
	ld.param.u32 	%r3, [scatter_set_bf16_param_5];
	ld.param.u32 	%r4, [scatter_set_bf16_param_6];
	mov.u32 	%r6, %ctaid.x;
	mov.u32 	%r7, %ntid.x;
	mov.u32 	%r8, %tid.x;
	mad.lo.s32 	%r1, %r6, %r7, %r8;
	setp.ge.s32 	%p1, %r1, %r5;
	@%p1 bra 	$L__BB7_2;
	cvta.to.global.u64 	%rd4, %rd3;
	cvta.to.global.u64 	%rd5, %rd2;
	cvta.to.global.u64 	%rd6, %rd1;
	rem.s32 	%r9, %r1, %r2;
	mul.lo.s32 	%r10, %r3, %r2;
	div.s32 	%r11, %r1, %r10;
	mul.wide.s32 	%rd7, %r1, 8;
	add.s64 	%rd8, %rd4, %rd7;
	ld.global.u32 	%r12, [%rd8];
	mad.lo.s32 	%r13, %r11, %r4, %r12;
	mad.lo.s32 	%r14, %r13, %r2, %r9;
	mul.wide.s32 	%rd9, %r14, 2;
	add.s64 	%rd10, %rd6, %rd9;
	mul.wide.s32 	%rd11, %r1, 2;
	add.s64 	%rd12, %rd5, %rd11;
	ld.global.u16 	%rs1, [%rd12];
	st.global.u16 	[%rd10], %rs1;
$L__BB7_2:
	ret;

}
	// .globl	scatter_set_f16
.visible .entry scatter_set_f16(
	.param .u64 .ptr .align 1 scatter_set_f16_param_0,
	.param .u64 .ptr .align 1 scatter_set_f16_param_1,
	.param .u64 .ptr .align 1 scatter_set_f16_param_2,
	.param .u32 scatter_set_f16_param_3,
	.param .u32 scatter_set_f16_param_4,
	.param .u32 scatter_set_f16_param_5,
	.param .u32 scatter_set_f16_param_6
)
{
	.reg .pred 	%p<2>;
	.reg .b16 	%rs<2>;
	.reg .b32 	%r<15>;
	.reg .b64 	%rd<13>;

	ld.param.u64 	%rd1, [scatter_set_f16_param_0];
	ld.param.u64 	%rd2, [scatter_set_f16_param_1];
	ld.param.u64 	%rd3, [scatter_set_f16_param_2];
	ld.param.u32 	%r5, [scatter_set_f16_param_3];
	ld.param.u32 	%r2, [scatter_set_f16_param_4];
	ld.param.u32 	%r3, [scatter_set_f16_param_5];
	ld.param.u32 	%r4, [scatter_set_f16_param_6];
	mov.u32 	%r6, %ctaid.x;
	mov.u32 	%r7, %ntid.x;
	mov.u32 	%r8, %tid.x;
	mad.lo.s32 	%r1, %r6, %r7, %r8;
	setp.ge.s32 	%p1, %r1, %r5;
	@%p1 bra 	$L__BB8_2;
	cvta.to.global.u64 	%rd4, %rd3;
	cvta.to.global.u64 	%rd5, %rd2;
	cvta.to.global.u64 	%rd6, %rd1;
	rem.s32 	%r9, %r1, %r2;
	mul.lo.s32 	%r10, %r3, %r2;
	div.s32 	%r11, %r1, %r10;
	mul.wide.s32 	%rd7, %r1, 8;
	add.s64 	%rd8, %rd4, %rd7;
	ld.global.u32 	%r12, [%rd8];
	mad.lo.s32 	%r13, %r11, %r4, %r12;
	mad.lo.s32 	%r14, %r13, %r2, %r9;
	mul.wide.s32 	%rd9, %r14, 2;
	add.s64 	%rd10, %rd6, %rd9;
	mul.wide.s32 	%rd11, %r1, 2;
	add.s64 	%rd12, %rd5, %rd11;
	ld.global.u16 	%rs1, [%rd12];
	st.global.u16 	[%rd10], %rs1;
$L__BB8_2:
	ret;

}
	// .globl	scatter_set_f32
.visible .entry scatter_set_f32(
	.param .u64 .ptr .align 1 scatter_set_f32_param_0,
	.param .u64 .ptr .align 1 scatter_set_f32_param_1,
	.param .u64 .ptr .align 1 scatter_set_f32_param_2,
	.param .u32 scatter_set_f32_param_3,
	.param .u32 scatter_set_f32_param_4,
	.param .u32 scatter_set_f32_param_5,
	.param .u32 scatter_set_f32_param_6
)
{
	.reg .pred 	%p<2>;
	.reg .b32 	%r<15>;
	.reg .b32 	%f<2>;
	.reg .b64 	%rd<13>;

	ld.param.u64 	%rd1, [scatter_set_f32_param_0];
	ld.param.u64 	%rd2, [scatter_set_f32_param_1];
	ld.param.u64 	%rd3, [scatter_set_f32_param_2];
	ld.param.u32 	%r5, [scatter_set_f32_param_3];
	ld.param.u32 	%r2, [scatter_set_f32_param_4];
	ld.param.u32 	%r3, [scatter_set_f32_param_5];
	ld.param.u32 	%r4, [scatter_set_f32_param_6];
	mov.u32 	%r6, %ctaid.x;
	mov.u32 	%r7, %ntid.x;
	mov.u32 	%r8, %tid.x;
	mad.lo.s32 	%r1, %r6, %r7, %r8;
	setp.ge.s32 	%p1, %r1, %r5;
	@%p1 bra 	$L__BB9_2;
	cvta.to.global.u64 	%rd4, %rd3;
	cvta.to.global.u64 	%rd5, %rd2;
	cvta.to.global.u64 	%rd6, %rd1;
	rem.s32 	%r9, %r1, %r2;
	mul.lo.s32 	%r10, %r3, %r2;
	div.s32 	%r11, %r1, %r10;
	mul.wide.s32 	%rd7, %r1, 8;
	add.s64 	%rd8, %rd4, %rd7;
	ld.global.u32 	%r12, [%rd8];
	mad.lo.s32 	%r13, %r11, %r4, %r12;
	mad.lo.s32 	%r14, %r13, %r2, %r9;
	mul.wide.s32 	%rd9, %r1, 4;
	add.s64 	%rd10, %rd5, %rd9;
	ld.global.f32 	%f1, [%rd10];
	mul.wide.s32 	%rd11, %r14, 4;
	add.s64 	%rd12, %rd6, %rd11;
	st.global.f32 	[%rd12], %f1;
$L__BB9_2:
	ret;

}


// ===== COMPILED SASS (sm_100) =====

	.target	sm_100

	.elftype	@"ET_EXEC"


//--------------------- .note.nv.tkinfo           --------------------------
	.section	.note.nv.tkinfo,"",@"SHT_NOTE"
	.sectionflags	@"SHF_NOTE_NV_TKINFO"
	.tkinfo
        /*0018*/ 	.word	0x00000002
        /*0030*/ 	.string	""
        /*0030*/ 	.string	"ptxas"
        /*0030*/ 	.string	"Cuda compilation tools, release 13.0, V13.0.88"
        /*0030*/ 	.string	"Build cuda_13.0.r13.0/compiler.36424714_0"
        /*0030*/ 	.string	"-arch sm_100 -m 64 "



//--------------------- .note.nv.cuinfo           --------------------------
	.section	.note.nv.cuinfo,"",@"SHT_NOTE"
	.sectionflags	@"SHF_NOTE_NV_CUINFO"
        /*0018*/ 	.short	0x0002
        /*001a*/ 	.short	0x0064
        /*001c*/ 	.short	0x0082
	.zero		2


//--------------------- .nv.info                  --------------------------
	.section	.nv.info,"",@"SHT_CUDA_INFO"
	.align	4


	//----- nvinfo : EIATTR_REGCOUNT
	.align		4
        /*0000*/ 	.byte	0x04, 0x2f
        /*0002*/ 	.short	(.L_1 - .L_0)
	.align		4
.L_0:
        /*0004*/ 	.word	index@(is_u32_bf16)
        /*0008*/ 	.word	0x0000000c


	//----- nvinfo : EIATTR_FRAME_SIZE
	.align		4
.L_1:
        /*000c*/ 	.byte	0x04, 0x11
        /*000e*/ 	.short	(.L_3 - .L_2)
	.align		4
.L_2:
        /*0010*/ 	.word	index@(is_u32_bf16)
        /*0014*/ 	.word	0x00000000


	//----- nvinfo : EIATTR_REGCOUNT
	.align		4
.L_3:
        /*0018*/ 	.byte	0x04, 0x2f
        /*001a*/ 	.short	(.L_5 - .L_4)
	.align		4
.L_4:
        /*001c*/ 	.word	index@(is_u32_f16)
        /*0020*/ 	.word	0x0000000c


	//----- nvinfo : EIATTR_FRAME_SIZE
	.align		4
.L_5:
        /*0024*/ 	.byte	0x04, 0x11
        /*0026*/ 	.short	(.L_7 - .L_6)
	.align		4
.L_6:
        /*0028*/ 	.word	index@(is_u32_f16)
        /*002c*/ 	.word	0x00000000


	//----- nvinfo : EIATTR_REGCOUNT
	.align		4
.L_7:
        /*0030*/ 	.byte	0x04, 0x2f
        /*0032*/ 	.short	(.L_9 - .L_8)
	.align		4
.L_8:
        /*0034*/ 	.word	index@(is_u32_f32)
        /*0038*/ 	.word	0x0000000c


	//----- nvinfo : EIATTR_FRAME_SIZE
	.align		4
.L_9:
        /*003c*/ 	.byte	0x04, 0x11
        /*003e*/ 	.short	(.L_11 - .L_10)
	.align		4
.L_10:
        /*0040*/ 	.word	index@(is_u32_f32)
        /*0044*/ 	.word	0x00000000


	//----- nvinfo : EIATTR_REGCOUNT
	.align		4
.L_11:
        /*0048*/ 	.byte	0x04, 0x2f
        /*004a*/ 	.short	(.L_13 - .L_12)
	.align		4
.L_12:
        /*004c*/ 	.word	index@(causality_mask_bf16)
        /*0050*/ 	.word	0x0000000a


	//----- nvinfo : EIATTR_FRAME_SIZE
	.align		4
.L_13:
        /*0054*/ 	.byte	0x04, 0x11
        /*0056*/ 	.short	(.L_15 - .L_14)
	.align		4
.L_14:
        /*0058*/ 	.word	index@(causality_mask_bf16)
        /*005c*/ 	.word	0x00000000


	//----- nvinfo : EIATTR_REGCOUNT
	.align		4
.L_15:
        /*0060*/ 	.byte	0x04, 0x2f
        /*0062*/ 	.short	(.L_17 - .L_16)
	.align		4
.L_16:
        /*0064*/ 	.word	index@(causality_mask_f16)
        /*0068*/ 	.word	0x0000000a


	//----- nvinfo : EIATTR_FRAME_SIZE
	.align		4
.L_17:
        /*006c*/ 	.byte	0x04, 0x11
        /*006e*/ 	.short	(.L_19 - .L_18)
	.align		4
.L_18:
        /*0070*/ 	.word	index@(causality_mask_f16)
        /*0074*/ 	.word	0x00000000


	//----- nvinfo : EIATTR_REGCOUNT
	.align		4
.L_19:
        /*0078*/ 	.byte	0x04, 0x2f
        /*007a*/ 	.short	(.L_21 - .L_20)
	.align		4
.L_20:
        /*007c*/ 	.word	index@(causality_mask_f32)
        /*0080*/ 	.word	0x0000000a


	//----- nvinfo : EIATTR_FRAME_SIZE
	.align		4
.L_21:
        /*0084*/ 	.byte	0x04, 0x11
        /*0086*/ 	.short	(.L_23 - .L_22)
	.align		4
.L_22:
        /*0088*/ 	.word	index@(causality_mask_f32)
        /*008c*/ 	.word	0x00000000


	//----- nvinfo : EIATTR_REGCOUNT
	.align		4
.L_23:
        /*0090*/ 	.byte	0x04, 0x2f
        /*0092*/ 	.short	(.L_25 - .L_24)
	.align		4
.L_24:
        /*0094*/ 	.word	index@(causality_mask_f64)
        /*0098*/ 	.word	0x0000000a


	//----- nvinfo : EIATTR_FRAME_SIZE
	.align		4
.L_25:
        /*009c*/ 	.byte	0x04, 0x11
        /*009e*/ 	.short	(.L_27 - .L_26)
	.align		4
.L_26:
        /*00a0*/ 	.word	index@(causality_mask_f64)
        /*00a4*/ 	.word	0x00000000


	//----- nvinfo : EIATTR_REGCOUNT
	.align		4
.L_27:
        /*00a8*/ 	.byte	0x04, 0x2f
        /*00aa*/ 	.short	(.L_29 - .L_28)
	.align		4
.L_28:
        /*00ac*/ 	.word	index@(scatter_set_bf16)
        /*00b0*/ 	.word	0x00000012


	//----- nvinfo : EIATTR_FRAME_SIZE
	.align		4
.L_29:
        /*00b4*/ 	.byte	0x04, 0x11
        /*00b6*/ 	.short	(.L_31 - .L_30)
	.align		4
.L_30:
        /*00b8*/ 	.word	index@(scatter_set_bf16)
        /*00bc*/ 	.word	0x00000000


	//----- nvinfo : EIATTR_REGCOUNT
	.align		4
.L_31:
        /*00c0*/ 	.byte	0x04, 0x2f
        /*00c2*/ 	.short	(.L_33 - .L_32)
	.align		4
.L_32:
        /*00c4*/ 	.word	index@(scatter_set_f16)
        /*00c8*/ 	.word	0x00000012


	//----- nvinfo : EIATTR_FRAME_SIZE
	.align		4
.L_33:
        /*00cc*/ 	.byte	0x04, 0x11
        /*00ce*/ 	.short	(.L_35 - .L_34)
	.align		4
.L_34:
        /*00d0*/ 	.word	index@(scatter_set_f16)
        /*00d4*/ 	.word	0x00000000


	//----- nvinfo : EIATTR_REGCOUNT
	.align		4
.L_35:
        /*00d8*/ 	.byte	0x04, 0x2f
        /*00da*/ 	.short	(.L_37 - .L_36)
	.align		4
.L_36:
        /*00dc*/ 	.word	index@(scatter_set_f32)
        /*00e0*/ 	.word	0x00000012


	//----- nvinfo : EIATTR_FRAME_SIZE
	.align		4
.L_37:
        /*00e4*/ 	.byte	0x04, 0x11
        /*00e6*/ 	.short	(.L_39 - .L_38)
	.align		4
.L_38:
        /*00e8*/ 	.word	index@(scatter_set_f32)
        /*00ec*/ 	.word	0x00000000


	//----- nvinfo : EIATTR_MIN_STACK_SIZE
	.align		4
.L_39:
        /*00f0*/ 	.byte	0x04, 0x12
        /*00f2*/ 	.short	(.L_41 - .L_40)
	.align		4
.L_40:
        /*00f4*/ 	.word	index@(scatter_set_f32)
        /*00f8*/ 	.word	0x00000000


	//----- nvinfo : EIATTR_MIN_STACK_SIZE
	.align		4
.L_41:
        /*00fc*/ 	.byte	0x04, 0x12
        /*00fe*/ 	.short	(.L_43 - .L_42)
	.align		4
.L_42:
        /*0100*/ 	.word	index@(scatter_set_f16)
        /*0104*/ 	.word	0x00000000


	//----- nvinfo : EIATTR_MIN_STACK_SIZE
	.align		4
.L_43:
        /*0108*/ 	.byte	0x04, 0x12
        /*010a*/ 	.short	(.L_45 - .L_44)
	.align		4
.L_44:
        /*010c*/ 	.word	index@(scatter_set_bf16)
        /*0110*/ 	.word	0x00000000


	//----- nvinfo : EIATTR_MIN_STACK_SIZE
	.align		4
.L_45:
        /*0114*/ 	.byte	0x04, 0x12
        /*0116*/ 	.short	(.L_47 - .L_46)
	.align		4
.L_46:
        /*0118*/ 	.word	index@(causality_mask_f64)
        /*011c*/ 	.word	0x00000000


	//----- nvinfo : EIATTR_MIN_STACK_SIZE
	.align		4
.L_47:
        /*0120*/ 	.byte	0x04, 0x12
        /*0122*/ 	.short	(.L_49 - .L_48)
	.align		4
.L_48:
        /*0124*/ 	.word	index@(causality_mask_f32)
        /*0128*/ 	.word	0x00000000


	//----- nvinfo : EIATTR_MIN_STACK_SIZE
	.align		4
.L_49:
        /*012c*/ 	.byte	0x04, 0x12
        /*012e*/ 	.short	(.L_51 - .L_50)
	.align		4
.L_50:
        /*0130*/ 	.word	index@(causality_mask_f16)
        /*0134*/ 	.word	0x00000000


	//----- nvinfo : EIATTR_MIN_STACK_SIZE
	.align		4
.L_51:
        /*0138*/ 	.byte	0x04, 0x12
        /*013a*/ 	.short	(.L_53 - .L_52)
	.align		4
.L_52:
        /*013c*/ 	.word	index@(causality_mask_bf16)
        /*0140*/ 	.word	0x00000000


	//----- nvinfo : EIATTR_MIN_STACK_SIZE
	.align		4
.L_53:
        /*0144*/ 	.byte	0x04, 0x12
        /*0146*/ 	.short	(.L_55 - .L_54)
	.align		4
.L_54:
        /*0148*/ 	.word	index@(is_u32_f32)
        /*014c*/ 	.word	0x00000000


	//----- nvinfo : EIATTR_MIN_STACK_SIZE
	.align		4
.L_55:
        /*0150*/ 	.byte	0x04, 0x12
        /*0152*/ 	.short	(.L_57 - .L_56)
	.align		4
.L_56:
        /*0154*/ 	.word	index@(is_u32_f16)
        /*0158*/ 	.word	0x00000000


	//----- nvinfo : EIATTR_MIN_STACK_SIZE
	.align		4
.L_57:
        /*015c*/ 	.byte	0x04, 0x12
        /*015e*/ 	.short	(.L_59 - .L_58)
	.align		4
.L_58:
        /*0160*/ 	.word	index@(is_u32_bf16)
        /*0164*/ 	.word	0x00000000
.L_59:


//--------------------- .nv.compat                --------------------------
	.section	.nv.compat,"",@"SHT_CUDA_COMPAT_INFO"
	.align	4
        /*0000*/ 	.byte	0x02, 0x09, 0x00, 0x00, 0x02, 0x02, 0x01, 0x00, 0x02, 0x05, 0x05, 0x00, 0x03, 0x07, 0x01, 0x01
        /*0010*/ 	.byte	0x02, 0x03, 0x00, 0x00, 0x02, 0x06, 0x01, 0x00, 0x04, 0x0b, 0x08, 0x00, 0x09, 0x00, 0x00, 0x00
        /*0020*/ 	.byte	0x00, 0x00, 0x00, 0x00


//--------------------- .nv.info.scatter_set_f32  --------------------------
	.section	.nv.info.scatter_set_f32,"",@"SHT_CUDA_INFO"
	.sectionflags	@""
	.align	4


	//----- nvinfo : EIATTR_CUDA_API_VERSION
	.align		4
        /*0000*/ 	.byte	0x04, 0x37
        /*0002*/ 	.short	(.L_61 - .L_60)
.L_60:
        /*0004*/ 	.word	0x00000082


	//----- nvinfo : EIATTR_KPARAM_INFO
	.align		4
.L_61:
        /*0008*/ 	.byte	0x04, 0x17
        /*000a*/ 	.short	(.L_63 - .L_62)
.L_62:
        /*000c*/ 	.word	0x00000000
        /*0010*/ 	.short	0x0006
        /*0012*/ 	.short	0x0024
        /*0014*/ 	.byte	0x00, 0xf0, 0x11, 0x00


	//----- nvinfo : EIATTR_KPARAM_INFO
	.align		4
.L_63:
        /*0018*/ 	.byte	0x04, 0x17
        /*001a*/ 	.short	(.L_65 - .L_64)
.L_64:
        /*001c*/ 	.word	0x00000000
        /*0020*/ 	.short	0x0005
        /*0022*/ 	.short	0x0020
        /*0024*/ 	.byte	0x00, 0xf0, 0x11, 0x00


	//----- nvinfo : EIATTR_KPARAM_INFO
	.align		4
.L_65:
        /*0028*/ 	.byte	0x04, 0x17
        /*002a*/ 	.short	(.L_67 - .L_66)
.L_66:
        /*002c*/ 	.word	0x00000000
        /*0030*/ 	.short	0x0004
        /*0032*/ 	.short	0x001c
        /*0034*/ 	.byte	0x00, 0xf0, 0x11, 0x00


	//----- nvinfo : EIATTR_KPARAM_INFO
	.align		4
.L_67:
        /*0038*/ 	.byte	0x04, 0x17
        /*003a*/ 	.short	(.L_69 - .L_68)
.L_68:
        /*003c*/ 	.word	0x00000000
        /*0040*/ 	.short	0x0003
        /*0042*/ 	.short	0x0018
        /*0044*/ 	.byte	0x00, 0xf0, 0x11, 0x00


	//----- nvinfo : EIATTR_KPARAM_INFO
	.align		4
.L_69:
        /*0048*/ 	.byte	0x04, 0x17
        /*004a*/ 	.short	(.L_71 - .L_70)
.L_70:
        /*004c*/ 	.word	0x00000000
        /*0050*/ 	.short	0x0002
        /*0052*/ 	.short	0x0010
        /*0054*/ 	.byte	0x00, 0xf5, 0x21, 0x00


	//----- nvinfo : EIATTR_KPARAM_INFO
	.align		4
.L_71:
        /*0058*/ 	.byte	0x04, 0x17
        /*005a*/ 	.short	(.L_73 - .L_72)
.L_72:
        /*005c*/ 	.word	0x00000000
        /*0060*/ 	.short	0x0001
        /*0062*/ 	.short	0x0008
        /*0064*/ 	.byte	0x00, 0xf5, 0x21, 0x00


	//----- nvinfo : EIATTR_KPARAM_INFO
	.align		4
.L_73:
        /*0068*/ 	.byte	0x04, 0x17
        /*006a*/ 	.short	(.L_75 - .L_74)
.L_74:
        /*006c*/ 	.word	0x00000000
        /*0070*/ 	.short	0x0000
        /*0072*/ 	.short	0x0000
        /*0074*/ 	.byte	0x00, 0xf5, 0x21, 0x00


	//----- nvinfo : EIATTR_SPARSE_MMA_MASK
	.align		4
.L_75:
        /*0078*/ 	.byte	0x03, 0x50
        /*007a*/ 	.short	0x0000


	//----- nvinfo : EIATTR_MAXREG_COUNT
	.align		4
        /*007c*/ 	.byte	0x03, 0x1b
        /*007e*/ 	.short	0x00ff


	//----- nvinfo : EIATTR_MERCURY_ISA_VERSION
	.align		4
        /*0080*/ 	.byte	0x03, 0x5f
        /*0082*/ 	.short	0x0101


	//----- nvinfo : EIATTR_VRC_CTA_INIT_COUNT
	.align		4
        /*0084*/ 	.byte	0x02, 0x4a
	.zero		1
	.zero		1


	//----- nvinfo : EIATTR_EXIT_INSTR_OFFSETS
	.align		4
        /*0088*/ 	.byte	0x04, 0x1c
        /*008a*/ 	.short	(.L_77 - .L_76)


	//   ....[0]....
.L_76:
        /*008c*/ 	.word	0x00000070


	//   ....[1]....
        /*0090*/ 	.word	0x00000440


	//----- nvinfo : EIATTR_CBANK_PARAM_SIZE
	.align		4
.L_77:
        /*0094*/ 	.byte	0x03, 0x19
        /*0096*/ 	.short	0x0028


	//----- nvinfo : EIATTR_PARAM_CBANK
	.align		4
        /*0098*/ 	.byte	0x04, 0x0a
        /*009a*/ 	.short	(.L_79 - .L_78)
	.align		4
.L_78:
        /*009c*/ 	.word	index@(.nv.constant0.scatter_set_f32)
        /*00a0*/ 	.short	0x0380
        /*00a2*/ 	.short	0x0028


	//----- nvinfo : EIATTR_SW_WAR
	.align		4
.L_79:
        /*00a4*/ 	.byte	0x04, 0x36
        /*00a6*/ 	.short	(.L_81 - .L_80)
.L_80:
        /*00a8*/ 	.word	0x00000008
.L_81:


//--------------------- .nv.info.scatter_set_f16  --------------------------
	.section	.nv.info.scatter_set_f16,"",@"SHT_CUDA_INFO"
	.sectionflags	@""
	.align	4


	//----- nvinfo : EIATTR_CUDA_API_VERSION
	.align		4
        /*0000*/ 	.byte	0x04, 0x37
        /*0002*/ 	.short	(.L_83 - .L_82)
.L_82:
        /*0004*/ 	.word	0x00000082


	//----- nvinfo : EIATTR_KPARAM_INFO
	.align		4
.L_83:
        /*0008*/ 	.byte	0x04, 0x17
        /*000a*/ 	.short	(.L_85 - .L_84)
.L_84:
        /*000c*/ 	.word	0x00000000
        /*0010*/ 	.short	0x0006
        /*0012*/ 	.short	0x0024
        /*0014*/ 	.byte	0x00, 0xf0, 0x11, 0x00


	//----- nvinfo : EIATTR_KPARAM_INFO
	.align		4
.L_85:
        /*0018*/ 	.byte	0x04, 0x17
        /*001a*/ 	.short	(.L_87 - .L_86)
.L_86:
        /*001c*/ 	.word	0x00000000
        /*0020*/ 	.short	0x0005
        /*0022*/ 	.short	0x0020
        /*0024*/ 	.byte	0x00, 0xf0, 0x11, 0x00


	//----- nvinfo : EIATTR_KPARAM_INFO
	.align		4
.L_87:
        /*0028*/ 	.byte	0x04, 0x17
        /*002a*/ 	.short	(.L_89 - .L_88)
.L_88:
        /*002c*/ 	.word	0x00000000
        /*0030*/ 	.short	0x0004
        /*0032*/ 	.short	0x001c
        /*0034*/ 	.byte	0x00, 0xf0, 0x11, 0x00


	//----- nvinfo : EIATTR_KPARAM_INFO
	.align		4
.L_89:
        /*0038*/ 	.byte	0x04, 0x17
        /*003a*/ 	.short	(.L_91 - .L_90)
.L_90:
        /*003c*/ 	.word	0x00000000
        /*0040*/ 	.short	0x0003
        /*0042*/ 	.short	0x0018
        /*0044*/ 	.byte	0x00, 0xf0, 0x11, 0x00


	//----- nvinfo : EIATTR_KPARAM_INFO
	.align		4
.L_91:
        /*0048*/ 	.byte	0x04, 0x17
        /*004a*/ 	.short	(.L_93 - .L_92)
.L_92:
        /*004c*/ 	.word	0x00000000
        /*0050*/ 	.short	0x0002
        /*0052*/ 	.short	0x0010
        /*0054*/ 	.byte	0x00, 0xf5, 0x21, 0x00


	//----- nvinfo : EIATTR_KPARAM_INFO
	.align		4
.L_93:
        /*0058*/ 	.byte	0x04, 0x17
        /*005a*/ 	.short	(.L_95 - .L_94)
.L_94:
        /*005c*/ 	.word	0x00000000
        /*0060*/ 	.short	0x0001
        /*0062*/ 	.short	0x0008
        /*0064*/ 	.byte	0x00, 0xf5, 0x21, 0x00


	//----- nvinfo : EIATTR_KPARAM_INFO
	.align		4
.L_95:
        /*0068*/ 	.byte	0x04, 0x17
        /*006a*/ 	.short	(.L_97 - .L_96)
.L_96:
        /*006c*/ 	.word	0x00000000
        /*0070*/ 	.short	0x0000
        /*0072*/ 	.short	0x0000
        /*0074*/ 	.byte	0x00, 0xf5, 0x21, 0x00


	//----- nvinfo : EIATTR_SPARSE_MMA_MASK
	.align		4
.L_97:
        /*0078*/ 	.byte	0x03, 0x50
        /*007a*/ 	.short	0x0000


	//----- nvinfo : EIATTR_MAXREG_COUNT
	.align		4
        /*007c*/ 	.byte	0x03, 0x1b
        /*007e*/ 	.short	0x00ff


	//----- nvinfo : EIATTR_MERCURY_ISA_VERSION
	.align		4
        /*0080*/ 	.byte	0x03, 0x5f
        /*0082*/ 	.short	0x0101


	//----- nvinfo : EIATTR_VRC_CTA_INIT_COUNT
	.align		4
        /*0084*/ 	.byte	0x02, 0x4a
	.zero		1
	.zero		1


	//----- nvinfo : EIATTR_EXIT_INSTR_OFFSETS
	.align		4
        /*0088*/ 	.byte	0x04, 0x1c
        /*008a*/ 	.short	(.L_99 - .L_98)


	//   ....[0]....
.L_98:
        /*008c*/ 	.word	0x00000070


	//   ....[1]....
        /*0090*/ 	.word	0x00000440


	//----- nvinfo : EIATTR_CBANK_PARAM_SIZE
	.align		4
.L_99:
        /*0094*/ 	.byte	0x03, 0x19
        /*0096*/ 	.short	0x0028


	//----- nvinfo : EIATTR_PARAM_CBANK
	.align		4
        /*0098*/ 	.byte	0x04, 0x0a
        /*009a*/ 	.short	(.L_101 - .L_100)
	.align		4
.L_100:
        /*009c*/ 	.word	index@(.nv.constant0.scatter_set_f16)
        /*00a0*/ 	.short	0x0380
        /*00a2*/ 	.short	0x0028


	//----- nvinfo : EIATTR_SW_WAR
	.align		4
.L_101:
        /*00a4*/ 	.byte	0x04, 0x36
        /*00a6*/ 	.short	(.L_103 - .L_102)
.L_102:
        /*00a8*/ 	.word	0x00000008
.L_103:


//--------------------- .nv.info.scatter_set_bf16 --------------------------
	.section	.nv.info.scatter_set_bf16,"",@"SHT_CUDA_INFO"
	.sectionflags	@""
	.align	4


	//----- nvinfo : EIATTR_CUDA_API_VERSION
	.align		4
        /*0000*/ 	.byte	0x04, 0x37
        /*0002*/ 	.short	(.L_105 - .L_104)
.L_104:
        /*0004*/ 	.word	0x00000082


	//----- nvinfo : EIATTR_KPARAM_INFO
	.align		4
.L_105:
        /*0008*/ 	.byte	0x04, 0x17
        /*000a*/ 	.short	(.L_107 - .L_106)
.L_106:
        /*000c*/ 	.word	0x00000000
        /*0010*/ 	.short	0x0006
        /*0012*/ 	.short	0x0024
        /*0014*/ 	.byte	0x00, 0xf0, 0x11, 0x00


	//----- nvinfo : EIATTR_KPARAM_INFO
	.align		4
.L_107:
        /*0018*/ 	.byte	0x04, 0x17
        /*001a*/ 	.short	(.L_109 - .L_108)
.L_108:
        /*001c*/ 	.word	0x00000000
        /*0020*/ 	.short	0x0005
        /*0022*/ 	.short	0x0020
        /*0024*/ 	.byte	0x00, 0xf0, 0x11, 0x00


	//----- nvinfo : EIATTR_KPARAM_INFO
	.align		4
.L_109:
        /*0028*/ 	.byte	0x04, 0x17
        /*002a*/ 	.short	(.L_111 - .L_110)
.L_110:
        /*002c*/ 	.word	0x00000000
        /*0030*/ 	.short	0x0004
        /*0032*/ 	.short	0x001c
        /*0034*/ 	.byte	0x00, 0xf0, 0x11, 0x00


	//----- nvinfo : EIATTR_KPARAM_INFO
	.align		4
.L_111:
        /*0038*/ 	.byte	0x04, 0x17
        /*003a*/ 	.short	(.L_113 - .L_112)
.L_112:
        /*003c*/ 	.word	0x00000000
        /*0040*/ 	.short	0x0003
        /*0042*/ 	.short	0x0018
        /*0044*/ 	.byte	0x00, 0xf0, 0x11, 0x00


	//----- nvinfo : EIATTR_KPARAM_INFO
	.align		4
.L_113:
        /*0048*/ 	.byte	0x04, 0x17
        /*004a*/ 	.short	(.L_115 - .L_114)
.L_114:
        /*004c*/ 	.word	0x00000000
        /*0050*/ 	.short	0x0002
        /*0052*/ 	.short	0x0010
        /*0054*/ 	.byte	0x00, 0xf5, 0x21, 0x00


	//----- nvinfo : EIATTR_KPARAM_INFO
	.align		4
.L_115:
        /*0058*/ 	.byte	0x04, 0x17
        /*005a*/ 	.short	(.L_117 - .L_116)
.L_116:
        /*005c*/ 	.word	0x00000000
        /*0060*/ 	.short	0x0001
        /*0062*/ 	.short	0x0008
        /*0064*/ 	.byte	0x00, 0xf5, 0x21, 0x00


	//----- nvinfo : EIATTR_KPARAM_INFO
	.align		4
.L_117:
        /*0068*/ 	.byte	0x04, 0x17
        /*006a*/ 	.short	(.L_119 - .L_118)
.L_118:
        /*006c*/ 	.word	0x00000000
        /*0070*/ 	.short	0x0000
        /*0072*/ 	.short	0x0000
        /*0074*/ 	.byte	0x00, 0xf5, 0x21, 0x00


	//----- nvinfo : EIATTR_SPARSE_MMA_MASK
	.align		4
.L_119:
        /*0078*/ 	.byte	0x03, 0x50
        /*007a*/ 	.short	0x0000


	//----- nvinfo : EIATTR_MAXREG_COUNT
	.align		4
        /*007c*/ 	.byte	0x03, 0x1b
        /*007e*/ 	.short	0x00ff


	//----- nvinfo : EIATTR_MERCURY_ISA_VERSION
	.align		4
        /*0080*/ 	.byte	0x03, 0x5f
        /*0082*/ 	.short	0x0101


	//----- nvinfo : EIATTR_VRC_CTA_INIT_COUNT
	.align		4
        /*0084*/ 	.byte	0x02, 0x4a
	.zero		1
	.zero		1


	//----- nvinfo : EIATTR_EXIT_INSTR_OFFSETS
	.align		4
        /*0088*/ 	.byte	0x04, 0x1c
        /*008a*/ 	.short	(.L_121 - .L_120)


	//   ....[0]....
.L_120:
        /*008c*/ 	.word	0x00000070


	//   ....[1]....
        /*0090*/ 	.word	0x00000440


	//----- nvinfo : EIATTR_CBANK_PARAM_SIZE
	.align		4
.L_121:
        /*0094*/ 	.byte	0x03, 0x19
        /*0096*/ 	.short	0x0028


	//----- nvinfo : EIATTR_PARAM_CBANK
	.align		4
        /*0098*/ 	.byte	0x04, 0x0a
        /*009a*/ 	.short	(.L_123 - .L_122)
	.align		4
.L_122:
        /*009c*/ 	.word	index@(.nv.constant0.scatter_set_bf16)
        /*00a0*/ 	.short	0x0380
        /*00a2*/ 	.short	0x0028


	//----- nvinfo : EIATTR_SW_WAR
	.align		4
.L_123:
        /*00a4*/ 	.byte	0x04, 0x36
        /*00a6*/ 	.short	(.L_125 - .L_124)
.L_124:
        /*00a8*/ 	.word	0x00000008
.L_125:


//--------------------- .nv.info.causality_mask_f64 --------------------------
	.section	.nv.info.causality_mask_f64,"",@"SHT_CUDA_INFO"
	.sectionflags	@""
	.align	4


	//----- nvinfo : EIATTR_CUDA_API_VERSION
	.align		4
        /*0000*/ 	.byte	0x04, 0x37
        /*0002*/ 	.short	(.L_127 - .L_126)
.L_126:
        /*0004*/ 	.word	0x00000082


	//----- nvinfo : EIATTR_KPARAM_INFO
	.align		4
.L_127:
        /*0008*/ 	.byte	0x04, 0x17
        /*000a*/ 	.short	(.L_129 - .L_128)
.L_128:
        /*000c*/ 	.word	0x00000000
        /*0010*/ 	.short	0x0004
        /*0012*/ 	.short	0x0014
        /*0014*/ 	.byte	0x00, 0xf0, 0x11, 0x00


	//----- nvinfo : EIATTR_KPARAM_INFO
	.align		4
.L_129:
        /*0018*/ 	.byte	0x04, 0x17
        /*001a*/ 	.short	(.L_131 - .L_130)
.L_130:
        /*001c*/ 	.word	0x00000000
        /*0020*/ 	.short	0x0003
        /*0022*/ 	.short	0x0010
        /*0024*/ 	.byte	0x00, 0xf0, 0x11, 0x00


	//----- nvinfo : EIATTR_KPARAM_INFO
	.align		4
.L_131:
        /*0028*/ 	.byte	0x04, 0x17
        /*002a*/ 	.short	(.L_133 - .L_132)
.L_132:
        /*002c*/ 	.word	0x00000000
        /*0030*/ 	.short	0x0002
        /*0032*/ 	.short	0x000c
        /*0034*/ 	.byte	0x00, 0xf0, 0x11, 0x00


	//----- nvinfo : EIATTR_KPARAM_INFO
	.align		4
.L_133:
        /*0038*/ 	.byte	0x04, 0x17
        /*003a*/ 	.short	(.L_135 - .L_134)
.L_134:
        /*003c*/ 	.word	0x00000000
        /*0040*/ 	.short	0x0001
        /*0042*/ 	.short	0x0008
        /*0044*/ 	.byte	0x00, 0xf0, 0x11, 0x00


	//----- nvinfo : EIATTR_KPARAM_INFO
	.align		4
.L_135:
        /*0048*/ 	.byte	0x04, 0x17
        /*004a*/ 	.short	(.L_137 - .L_136)
.L_136:
        /*004c*/ 	.word	0x00000000
        /*0050*/ 	.short	0x0000
        /*0052*/ 	.short	0x0000
        /*0054*/ 	.byte	0x00, 0xf5, 0x21, 0x00


	//----- nvinfo : EIATTR_SPARSE_MMA_MASK
	.align		4
.L_137:
        /*0058*/ 	.byte	0x03, 0x50
        /*005a*/ 	.short	0x0000


	//----- nvinfo : EIATTR_MAXREG_COUNT
	.align		4
        /*005c*/ 	.byte	0x03, 0x1b
        /*005e*/ 	.short	0x00ff


	//----- nvinfo : EIATTR_MERCURY_ISA_VERSION
	.align		4
        /*0060*/ 	.byte	0x03, 0x5f
        /*0062*/ 	.short	0x0101


	//----- nvinfo : EIATTR_VRC_CTA_INIT_COUNT
	.align		4
        /*0064*/ 	.byte	0x02, 0x4a
	.zero		1
	.zero		1


	//----- nvinfo : EIATTR_EXIT_INSTR_OFFSETS
	.align		4
        /*0068*/ 	.byte	0x04, 0x1c
        /*006a*/ 	.short	(.L_139 - .L_138)


	//   ....[0]....
.L_138:
        /*006c*/ 	.word	0x000000a0


	//   ....[1]....
        /*0070*/ 	.word	0x00000330


	//   ....[2]....
        /*0074*/ 	.word	0x000003a0


	//----- nvinfo : EIATTR_CBANK_PARAM_SIZE
	.align		4
.L_139:
        /*0078*/ 	.byte	0x03, 0x19
        /*007a*/ 	.short	0x0018


	//----- nvinfo : EIATTR_PARAM_CBANK
	.align		4
        /*007c*/ 	.byte	0x04, 0x0a
        /*007e*/ 	.short	(.L_141 - .L_140)
	.align		4
.L_140:
        /*0080*/ 	.word	index@(.nv.constant0.causality_mask_f64)
        /*0084*/ 	.short	0x0380
        /*0086*/ 	.short	0x0018


	//----- nvinfo : EIATTR_SW_WAR
	.align		4
.L_141:
        /*0088*/ 	.byte	0x04, 0x36
        /*008a*/ 	.short	(.L_143 - .L_142)
.L_142:
        /*008c*/ 	.word	0x00000008
.L_143:


//--------------------- .nv.info.causality_mask_f32 --------------------------
	.section	.nv.info.causality_mask_f32,"",@"SHT_CUDA_INFO"
	.sectionflags	@""
	.align	4


	//----- nvinfo : EIATTR_CUDA_API_VERSION
	.align		4
        /*0000*/ 	.byte	0x04, 0x37
        /*0002*/ 	.short	(.L_145 - .L_144)
.L_144:
        /*0004*/ 	.word	0x00000082


	//----- nvinfo : EIATTR_KPARAM_INFO
	.align		4
.L_145:
        /*0008*/ 	.byte	0x04, 0x17
        /*000a*/ 	.short	(.L_147 - .L_146)
.L_146:
        /*000c*/ 	.word	0x00000000
        /*0010*/ 	.short	0x0004
        /*0012*/ 	.short	0x0014
        /*0014*/ 	.byte	0x00, 0xf0, 0x11, 0x00


	//----- nvinfo : EIATTR_KPARAM_INFO
	.align		4
.L_147:
        /*0018*/ 	.byte	0x04, 0x17
        /*001a*/ 	.short	(.L_149 - .L_148)
.L_148:
        /*001c*/ 	.word	0x00000000
        /*0020*/ 	.short	0x0003
        /*0022*/ 	.short	0x0010
        /*0024*/ 	.byte	0x00, 0xf0, 0x11, 0x00


	//----- nvinfo : EIATTR_KPARAM_INFO
	.align		4
.L_149:
        /*0028*/ 	.byte	0x04, 0x17
        /*002a*/ 	.short	(.L_151 - .L_150)
.L_150:
        /*002c*/ 	.word	0x00000000
        /*0030*/ 	.short	0x0002
        /*0032*/ 	.short	0x000c
        /*0034*/ 	.byte	0x00, 0xf0, 0x11, 0x00


	//----- nvinfo : EIATTR_KPARAM_INFO
	.align		4
.L_151:
        /*0038*/ 	.byte	0x04, 0x17
        /*003a*/ 	.short	(.L_153 - .L_152)
.L_152:
        /*003c*/ 	.word	0x00000000
        /*0040*/ 	.short	0x0001
        /*0042*/ 	.short	0x0008
        /*0044*/ 	.byte	0x00, 0xf0, 0x11, 0x00


	//----- nvinfo : EIATTR_KPARAM_INFO
	.align		4
.L_153:
        /*0048*/ 	.byte	0x04, 0x17
        /*004a*/ 	.short	(.L_155 - .L_154)
.L_154:
        /*004c*/ 	.word	0x00000000
        /*0050*/ 	.short	0x0000
        /*0052*/ 	.short	0x0000
        /*0054*/ 	.byte	0x00, 0xf5, 0x21, 0x00


	//----- nvinfo : EIATTR_SPARSE_MMA_MASK
	.align		4
.L_155:
        /*0058*/ 	.byte	0x03, 0x50
        /*005a*/ 	.short	0x0000


	//----- nvinfo : EIATTR_MAXREG_COUNT
	.align		4
        /*005c*/ 	.byte	0x03, 0x1b
        /*005e*/ 	.short	0x00ff


	//----- nvinfo : EIATTR_MERCURY_ISA_VERSION
	.align		4
        /*0060*/ 	.byte	0x03, 0x5f
        /*0062*/ 	.short	0x0101


	//----- nvinfo : EIATTR_VRC_CTA_INIT_COUNT
	.align		4
        /*0064*/ 	.byte	0x02, 0x4a
	.zero		1
	.zero		1


	//----- nvinfo : EIATTR_EXIT_INSTR_OFFSETS
	.align		4
        /*0068*/ 	.byte	0x04, 0x1c
        /*006a*/ 	.short	(.L_157 - .L_156)


	//   ....[0]....
.L_156:
        /*006c*/ 	.word	0x000000a0


	//   ....[1]....
        /*0070*/ 	.word	0x00000330


	//   ....[2]....
        /*0074*/ 	.word	0x00000390


	//----- nvinfo : EIATTR_CBANK_PARAM_SIZE
	.align		4
.L_157:
        /*0078*/ 	.byte	0x03, 0x19
        /*007a*/ 	.short	0x0018


	//----- nvinfo : EIATTR_PARAM_CBANK
	.align		4
        /*007c*/ 	.byte	0x04, 0x0a
        /*007e*/ 	.short	(.L_159 - .L_158)
	.align		4
.L_158:
        /*0080*/ 	.word	index@(.nv.constant0.causality_mask_f32)
        /*0084*/ 	.short	0x0380
        /*0086*/ 	.short	0x0018


	//----- nvinfo : EIATTR_SW_WAR
	.align		4
.L_159:
        /*0088*/ 	.byte	0x04, 0x36
        /*008a*/ 	.short	(.L_161 - .L_160)
.L_160:
        /*008c*/ 	.word	0x00000008
.L_161:


//--------------------- .nv.info.causality_mask_f16 --------------------------
	.section	.nv.info.causality_mask_f16,"",@"SHT_CUDA_INFO"
	.sectionflags	@""
	.align	4


	//----- nvinfo : EIATTR_CUDA_API_VERSION
	.align		4
        /*0000*/ 	.byte	0x04, 0x37
        /*0002*/ 	.short	(.L_163 - .L_162)
.L_162:
        /*0004*/ 	.word	0x00000082


	//----- nvinfo : EIATTR_KPARAM_INFO
	.align		4
.L_163:
        /*0008*/ 	.byte	0x04, 0x17
        /*000a*/ 	.short	(.L_165 - .L_164)
.L_164:
        /*000c*/ 	.word	0x00000000
        /*0010*/ 	.short	0x0004
        /*0012*/ 	.short	0x0014
        /*0014*/ 	.byte	0x00, 0xf0, 0x11, 0x00


	//----- nvinfo : EIATTR_KPARAM_INFO
	.align		4
.L_165:
        /*0018*/ 	.byte	0x04, 0x17
        /*001a*/ 	.short	(.L_167 - .L_166)
.L_166:
        /*001c*/ 	.word	0x00000000
        /*0020*/ 	.short	0x0003
        /*0022*/ 	.short	0x0010
        /*0024*/ 	.byte	0x00, 0xf0, 0x11, 0x00


	//----- nvinfo : EIATTR_KPARAM_INFO
	.align		4
.L_167:
        /*0028*/ 	.byte	0x04, 0x17
        /*002a*/ 	.short	(.L_169 - .L_168)
.L_168:
        /*002c*/ 	.word	0x00000000
        /*0030*/ 	.short	0x0002
        /*0032*/ 	.short	0x000c
        /*0034*/ 	.byte	0x00, 0xf0, 0x11, 0x00


	//----- nvinfo : EIATTR_KPARAM_INFO
	.align		4
.L_169:
        /*0038*/ 	.byte	0x04, 0x17
        /*003a*/ 	.short	(.L_171 - .L_170)
.L_170:
        /*003c*/ 	.word	0x00000000
        /*0040*/ 	.short	0x0001
        /*0042*/ 	.short	0x0008
        /*0044*/ 	.byte	0x00, 0xf0, 0x11, 0x00


	//----- nvinfo : EIATTR_KPARAM_INFO
	.align		4
.L_171:
        /*0048*/ 	.byte	0x04, 0x17
        /*004a*/ 	.short	(.L_173 - .L_172)
.L_172:
        /*004c*/ 	.word	0x00000000
        /*0050*/ 	.short	0x0000
        /*0052*/ 	.short	0x0000
        /*0054*/ 	.byte	0x00, 0xf5, 0x21, 0x00


	//----- nvinfo : EIATTR_SPARSE_MMA_MASK
	.align		4
.L_173:
        /*0058*/ 	.byte	0x03, 0x50
        /*005a*/ 	.short	0x0000


	//----- nvinfo : EIATTR_MAXREG_COUNT
	.align		4
        /*005c*/ 	.byte	0x03, 0x1b
        /*005e*/ 	.short	0x00ff


	//----- nvinfo : EIATTR_MERCURY_ISA_VERSION
	.align		4
        /*0060*/ 	.byte	0x03, 0x5f
        /*0062*/ 	.short	0x0101


	//----- nvinfo : EIATTR_VRC_CTA_INIT_COUNT
	.align		4
        /*0064*/ 	.byte	0x02, 0x4a
	.zero		1
	.zero		1


	//----- nvinfo : EIATTR_EXIT_INSTR_OFFSETS
	.align		4
        /*0068*/ 	.byte	0x04, 0x1c
        /*006a*/ 	.short	(.L_175 - .L_174)


	//   ....[0]....
.L_174:
        /*006c*/ 	.word	0x000000a0


	//   ....[1]....
        /*0070*/ 	.word	0x00000330


	//   ....[2]....
        /*0074*/ 	.word	0x000003a0


	//----- nvinfo : EIATTR_CBANK_PARAM_SIZE
	.align		4
.L_175:
        /*0078*/ 	.byte	0x03, 0x19
        /*007a*/ 	.short	0x0018


	//----- nvinfo : EIATTR_PARAM_CBANK
	.align		4
        /*007c*/ 	.byte	0x04, 0x0a
        /*007e*/ 	.short	(.L_177 - .L_176)
	.align		4
.L_176:
        /*0080*/ 	.word	index@(.nv.constant0.causality_mask_f16)
        /*0084*/ 	.short	0x0380
        /*0086*/ 	.short	0x0018


	//----- nvinfo : EIATTR_SW_WAR
	.align		4
.L_177:
        /*0088*/ 	.byte	0x04, 0x36
        /*008a*/ 	.short	(.L_179 - .L_178)
.L_178:
        /*008c*/ 	.word	0x00000008
.L_179:


//--------------------- .nv.info.causality_mask_bf16 --------------------------
	.section	.nv.info.causality_mask_bf16,"",@"SHT_CUDA_INFO"
	.sectionflags	@""
	.align	4


	//----- nvinfo : EIATTR_CUDA_API_VERSION
	.align		4
        /*0000*/ 	.byte	0x04, 0x37
        /*0002*/ 	.short	(.L_181 - .L_180)
.L_180:
        /*0004*/ 	.word	0x00000082


	//----- nvinfo : EIATTR_KPARAM_INFO
	.align		4
.L_181:
        /*0008*/ 	.byte	0x04, 0x17
        /*000a*/ 	.short	(.L_183 - .L_182)
.L_182:
        /*000c*/ 	.word	0x00000000
        /*0010*/ 	.short	0x0004
        /*0012*/ 	.short	0x0014
        /*0014*/ 	.byte	0x00, 0xf0, 0x11, 0x00


	//----- nvinfo : EIATTR_KPARAM_INFO
	.align		4
.L_183:
        /*0018*/ 	.byte	0x04, 0x17
        /*001a*/ 	.short	(.L_185 - .L_184)
.L_184:
        /*001c*/ 	.word	0x00000000
        /*0020*/ 	.short	0x0003
        /*0022*/ 	.short	0x0010
        /*0024*/ 	.byte	0x00, 0xf0, 0x11, 0x00


	//----- nvinfo : EIATTR_KPARAM_INFO
	.align		4
.L_185:
        /*0028*/ 	.byte	0x04, 0x17
        /*002a*/ 	.short	(.L_187 - .L_186)
.L_186:
        /*002c*/ 	.word	0x00000000
        /*0030*/ 	.short	0x0002
        /*0032*/ 	.short	0x000c
        /*0034*/ 	.byte	0x00, 0xf0, 0x11, 0x00


	//----- nvinfo : EIATTR_KPARAM_INFO
	.align		4
.L_187:
        /*0038*/ 	.byte	0x04, 0x17
        /*003a*/ 	.short	(.L_189 - .L_188)
.L_188:
        /*003c*/ 	.word	0x00000000
        /*0040*/ 	.short	0x0001
        /*0042*/ 	.short	0x0008
        /*0044*/ 	.byte	0x00, 0xf0, 0x11, 0x00


	//----- nvinfo : EIATTR_KPARAM_INFO
	.align		4
.L_189:
        /*0048*/ 	.byte	0x04, 0x17
        /*004a*/ 	.short	(.L_191 - .L_190)
.L_190:
        /*004c*/ 	.word	0x00000000
        /*0050*/ 	.short	0x0000
        /*0052*/ 	.short	0x0000
        /*0054*/ 	.byte	0x00, 0xf5, 0x21, 0x00


	//----- nvinfo : EIATTR_SPARSE_MMA_MASK
	.align		4
.L_191:
        /*0058*/ 	.byte	0x03, 0x50
        /*005a*/ 	.short	0x0000


	//----- nvinfo : EIATTR_MAXREG_COUNT
	.align		4
        /*005c*/ 	.byte	0x03, 0x1b
        /*005e*/ 	.short	0x00ff


	//----- nvinfo : EIATTR_MERCURY_ISA_VERSION
	.align		4
        /*0060*/ 	.byte	0x03, 0x5f
        /*0062*/ 	.short	0x0101


	//----- nvinfo : EIATTR_VRC_CTA_INIT_COUNT
	.align		4
        /*0064*/ 	.byte	0x02, 0x4a
	.zero		1
	.zero		1


	//----- nvinfo : EIATTR_EXIT_INSTR_OFFSETS
	.align		4
        /*0068*/ 	.byte	0x04, 0x1c
        /*006a*/ 	.short	(.L_193 - .L_192)


	//   ....[0]....
.L_192:
        /*006c*/ 	.word	0x000000a0


	//   ....[1]....
        /*0070*/ 	.word	0x00000330


	//   ....[2]....
        /*0074*/ 	.word	0x000003a0


	//----- nvinfo : EIATTR_CBANK_PARAM_SIZE
	.align		4
.L_193:
        /*0078*/ 	.byte	0x03, 0x19
        /*007a*/ 	.short	0x0018


	//----- nvinfo : EIATTR_PARAM_CBANK
	.align		4
        /*007c*/ 	.byte	0x04, 0x0a
        /*007e*/ 	.short	(.L_195 - .L_194)
	.align		4
.L_194:
        /*0080*/ 	.word	index@(.nv.constant0.causality_mask_bf16)
        /*0084*/ 	.short	0x0380
        /*0086*/ 	.short	0x0018


	//----- nvinfo : EIATTR_SW_WAR
	.align		4
.L_195:
        /*0088*/ 	.byte	0x04, 0x36
        /*008a*/ 	.short	(.L_197 - .L_196)
.L_196:
        /*008c*/ 	.word	0x00000008
.L_197:


//--------------------- .nv.info.is_u32_f32       --------------------------
	.section	.nv.info.is_u32_f32,"",@"SHT_CUDA_INFO"
	.sectionflags	@""
	.align	4


	//----- nvinfo : EIATTR_CUDA_API_VERSION
	.align		4
        /*0000*/ 	.byte	0x04, 0x37
        /*0002*/ 	.short	(.L_199 - .L_198)
.L_198:
        /*0004*/ 	.word	0x00000082


	//----- nvinfo : EIATTR_KPARAM_INFO
	.align		4
.L_199:
        /*0008*/ 	.byte	0x04, 0x17
        /*000a*/ 	.short	(.L_201 - .L_200)
.L_200:
        /*000c*/ 	.word	0x00000000
        /*0010*/ 	.short	0x0004
        /*0012*/ 	.short	0x0018
        /*0014*/ 	.byte	0x00, 0xf5, 0x21, 0x00


	//----- nvinfo : EIATTR_KPARAM_INFO
	.align		4
.L_201:
        /*0018*/ 	.byte	0x04, 0x17
        /*001a*/ 	.short	(.L_203 - .L_202)
.L_202:
        /*001c*/ 	.word	0x00000000
        /*0020*/ 	.short	0x0003
        /*0022*/ 	.short	0x0010
        /*0024*/ 	.byte	0x00, 0xf5, 0x21, 0x00


	//----- nvinfo : EIATTR_KPARAM_INFO
	.align		4
.L_203:
        /*0028*/ 	.byte	0x04, 0x17
        /*002a*/ 	.short	(.L_205 - .L_204)
.L_204:
        /*002c*/ 	.word	0x00000000
        /*0030*/ 	.short	0x0002
        /*0032*/ 	.short	0x0008
        /*0034*/ 	.byte	0x00, 0xf5, 0x21, 0x00


	//----- nvinfo : EIATTR_KPARAM_INFO
	.align		4
.L_205:
        /*0038*/ 	.byte	0x04, 0x17
        /*003a*/ 	.short	(.L_207 - .L_206)
.L_206:
        /*003c*/ 	.word	0x00000000
        /*0040*/ 	.short	0x0001
        /*0042*/ 	.short	0x0004
        /*0044*/ 	.byte	0x00, 0xf0, 0x11, 0x00


	//----- nvinfo : EIATTR_KPARAM_INFO
	.align		4
.L_207:
        /*0048*/ 	.byte	0x04, 0x17
        /*004a*/ 	.short	(.L_209 - .L_208)
.L_208:
        /*004c*/ 	.word	0x00000000
        /*0050*/ 	.short	0x0000
        /*0052*/ 	.short	0x0000
        /*0054*/ 	.byte	0x00, 0xf0, 0x11, 0x00


	//----- nvinfo : EIATTR_SPARSE_MMA_MASK
	.align		4
.L_209:
        /*0058*/ 	.byte	0x03, 0x50
        /*005a*/ 	.short	0x0000


	//----- nvinfo : EIATTR_MAXREG_COUNT
	.align		4
        /*005c*/ 	.byte	0x03, 0x1b
        /*005e*/ 	.short	0x00ff


	//----- nvinfo : EIATTR_MERCURY_ISA_VERSION
	.align		4
        /*0060*/ 	.byte	0x03, 0x5f
        /*0062*/ 	.short	0x0101


	//----- nvinfo : EIATTR_VRC_CTA_INIT_COUNT
	.align		4
        /*0064*/ 	.byte	0x02, 0x4a
	.zero		1
	.zero		1


	//----- nvinfo : EIATTR_EXIT_INSTR_OFFSETS
	.align		4
        /*0068*/ 	.byte	0x04, 0x1c
        /*006a*/ 	.short	(.L_211 - .L_210)


	//   ....[0]....
.L_210:
        /*006c*/ 	.word	0x000000c0


	//   ....[1]....
        /*0070*/ 	.word	0x00000190


	//----- nvinfo : EIATTR_CBANK_PARAM_SIZE
	.align		4
.L_211:
        /*0074*/ 	.byte	0x03, 0x19
        /*0076*/ 	.short	0x0020


	//----- nvinfo : EIATTR_PARAM_CBANK
	.align		4
        /*0078*/ 	.byte	0x04, 0x0a
        /*007a*/ 	.short	(.L_213 - .L_212)
	.align		4
.L_212:
        /*007c*/ 	.word	index@(.nv.constant0.is_u32_f32)
        /*0080*/ 	.short	0x0380
        /*0082*/ 	.short	0x0020


	//----- nvinfo : EIATTR_SW_WAR
	.align		4
.L_213:
        /*0084*/ 	.byte	0x04, 0x36
        /*0086*/ 	.short	(.L_215 - .L_214)
.L_214:
        /*0088*/ 	.word	0x00000008
.L_215:


//--------------------- .nv.info.is_u32_f16       --------------------------
	.section	.nv.info.is_u32_f16,"",@"SHT_CUDA_INFO"
	.sectionflags	@""
	.align	4


	//----- nvinfo : EIATTR_CUDA_API_VERSION
	.align		4
        /*0000*/ 	.byte	0x04, 0x37
        /*0002*/ 	.short	(.L_217 - .L_216)
.L_216:
        /*0004*/ 	.word	0x00000082


	//----- nvinfo : EIATTR_KPARAM_INFO
	.align		4
.L_217:
        /*0008*/ 	.byte	0x04, 0x17
        /*000a*/ 	.short	(.L_219 - .L_218)
.L_218:
        /*000c*/ 	.word	0x00000000
        /*0010*/ 	.short	0x0004
        /*0012*/ 	.short	0x0018
        /*0014*/ 	.byte	0x00, 0xf5, 0x21, 0x00


	//----- nvinfo : EIATTR_KPARAM_INFO
	.align		4
.L_219:
        /*0018*/ 	.byte	0x04, 0x17
        /*001a*/ 	.short	(.L_221 - .L_220)
.L_220:
        /*001c*/ 	.word	0x00000000
        /*0020*/ 	.short	0x0003
        /*0022*/ 	.short	0x0010
        /*0024*/ 	.byte	0x00, 0xf5, 0x21, 0x00


	//----- nvinfo : EIATTR_KPARAM_INFO
	.align		4
.L_221:
        /*0028*/ 	.byte	0x04, 0x17
        /*002a*/ 	.short	(.L_223 - .L_222)
.L_222:
        /*002c*/ 	.word	0x00000000
        /*0030*/ 	.short	0x0002
        /*0032*/ 	.short	0x0008
        /*0034*/ 	.byte	0x00, 0xf5, 0x21, 0x00


	//----- nvinfo : EIATTR_KPARAM_INFO
	.align		4
.L_223:
        /*0038*/ 	.byte	0x04, 0x17
        /*003a*/ 	.short	(.L_225 - .L_224)
.L_224:
        /*003c*/ 	.word	0x00000000
        /*0040*/ 	.short	0x0001
        /*0042*/ 	.short	0x0004
        /*0044*/ 	.byte	0x00, 0xf0, 0x11, 0x00


	//----- nvinfo : EIATTR_KPARAM_INFO
	.align		4
.L_225:
        /*0048*/ 	.byte	0x04, 0x17
        /*004a*/ 	.short	(.L_227 - .L_226)
.L_226:
        /*004c*/ 	.word	0x00000000
        /*0050*/ 	.short	0x0000
        /*0052*/ 	.short	0x0000
        /*0054*/ 	.byte	0x00, 0xf0, 0x11, 0x00


	//----- nvinfo : EIATTR_SPARSE_MMA_MASK
	.align		4
.L_227:
        /*0058*/ 	.byte	0x03, 0x50
        /*005a*/ 	.short	0x0000


	//----- nvinfo : EIATTR_MAXREG_COUNT
	.align		4
        /*005c*/ 	.byte	0x03, 0x1b
        /*005e*/ 	.short	0x00ff


	//----- nvinfo : EIATTR_MERCURY_ISA_VERSION
	.align		4
        /*0060*/ 	.byte	0x03, 0x5f
        /*0062*/ 	.short	0x0101


	//----- nvinfo : EIATTR_VRC_CTA_INIT_COUNT
	.align		4
        /*0064*/ 	.byte	0x02, 0x4a
	.zero		1
	.zero		1


	//----- nvinfo : EIATTR_EXIT_INSTR_OFFSETS
	.align		4
        /*0068*/ 	.byte	0x04, 0x1c
        /*006a*/ 	.short	(.L_229 - .L_228)


	//   ....[0]....
.L_228:
        /*006c*/ 	.word	0x000000c0


	//   ....[1]....
        /*0070*/ 	.word	0x00000190


	//----- nvinfo : EIATTR_CBANK_PARAM_SIZE
	.align		4
.L_229:
        /*0074*/ 	.byte	0x03, 0x19
        /*0076*/ 	.short	0x0020


	//----- nvinfo : EIATTR_PARAM_CBANK
	.align		4
        /*0078*/ 	.byte	0x04, 0x0a
        /*007a*/ 	.short	(.L_231 - .L_230)
	.align		4
.L_230:
        /*007c*/ 	.word	index@(.nv.constant0.is_u32_f16)
        /*0080*/ 	.short	0x0380
        /*0082*/ 	.short	0x0020


	//----- nvinfo : EIATTR_SW_WAR
	.align		4
.L_231:
        /*0084*/ 	.byte	0x04, 0x36
        /*0086*/ 	.short	(.L_233 - .L_232)
.L_232:
        /*0088*/ 	.word	0x00000008
.L_233:


//--------------------- .nv.info.is_u32_bf16      --------------------------
	.section	.nv.info.is_u32_bf16,"",@"SHT_CUDA_INFO"
	.sectionflags	@""
	.align	4


	//----- nvinfo : EIATTR_CUDA_API_VERSION
	.align		4
        /*0000*/ 	.byte	0x04, 0x37
        /*0002*/ 	.short	(.L_235 - .L_234)
.L_234:
        /*0004*/ 	.word	0x00000082


	//----- nvinfo : EIATTR_KPARAM_INFO
	.align		4
.L_235:
        /*0008*/ 	.byte	0x04, 0x17
        /*000a*/ 	.short	(.L_237 - .L_236)
.L_236:
        /*000c*/ 	.word	0x00000000
        /*0010*/ 	.short	0x0004
        /*0012*/ 	.short	0x0018
        /*0014*/ 	.byte	0x00, 0xf5, 0x21, 0x00


	//----- nvinfo : EIATTR_KPARAM_INFO
	.align		4
.L_237:
        /*0018*/ 	.byte	0x04, 0x17
        /*001a*/ 	.short	(.L_239 - .L_238)
.L_238:
        /*001c*/ 	.word	0x00000000
        /*0020*/ 	.short	0x0003
        /*0022*/ 	.short	0x0010
        /*0024*/ 	.byte	0x00, 0xf5, 0x21, 0x00


	//----- nvinfo : EIATTR_KPARAM_INFO
	.align		4
.L_239:
        /*0028*/ 	.byte	0x04, 0x17
        /*002a*/ 	.short	(.L_241 - .L_240)
.L_240:
        /*002c*/ 	.word	0x00000000
        /*0030*/ 	.short	0x0002
        /*0032*/ 	.short	0x0008
        /*0034*/ 	.byte	0x00, 0xf5, 0x21, 0x00


	//----- nvinfo : EIATTR_KPARAM_INFO
	.align		4
.L_241:
        /*0038*/ 	.byte	0x04, 0x17
        /*003a*/ 	.short	(.L_243 - .L_242)
.L_242:
        /*003c*/ 	.word	0x00000000
        /*0040*/ 	.short	0x0001
        /*0042*/ 	.short	0x0004
        /*0044*/ 	.byte	0x00, 0xf0, 0x11, 0x00


	//----- nvinfo : EIATTR_KPARAM_INFO
	.align		4
.L_243:
        /*0048*/ 	.byte	0x04, 0x17
        /*004a*/ 	.short	(.L_245 - .L_244)
.L_244:
        /*004c*/ 	.word	0x00000000
        /*0050*/ 	.short	0x0000
        /*0052*/ 	.short	0x0000
        /*0054*/ 	.byte	0x00, 0xf0, 0x11, 0x00


	//----- nvinfo : EIATTR_SPARSE_MMA_MASK
	.align		4
.L_245:
        /*0058*/ 	.byte	0x03, 0x50
        /*005a*/ 	.short	0x0000


	//----- nvinfo : EIATTR_MAXREG_COUNT
	.align		4
        /*005c*/ 	.byte	0x03, 0x1b
        /*005e*/ 	.short	0x00ff


	//----- nvinfo : EIATTR_MERCURY_ISA_VERSION
	.align		4
        /*0060*/ 	.byte	0x03, 0x5f
        /*0062*/ 	.short	0x0101


	//----- nvinfo : EIATTR_VRC_CTA_INIT_COUNT
	.align		4
        /*0064*/ 	.byte	0x02, 0x4a
	.zero		1
	.zero		1


	//----- nvinfo : EIATTR_EXIT_INSTR_OFFSETS
	.align		4
        /*0068*/ 	.byte	0x04, 0x1c
        /*006a*/ 	.short	(.L_247 - .L_246)


	//   ....[0]....
.L_246:
        /*006c*/ 	.word	0x000000c0


	//   ....[1]....
        /*0070*/ 	.word	0x00000190


	//----- nvinfo : EIATTR_CBANK_PARAM_SIZE
	.align		4
.L_247:
        /*0074*/ 	.byte	0x03, 0x19
        /*0076*/ 	.short	0x0020


	//----- nvinfo : EIATTR_PARAM_CBANK
	.align		4
        /*0078*/ 	.byte	0x04, 0x0a
        /*007a*/ 	.short	(.L_249 - .L_248)
	.align		4
.L_248:
        /*007c*/ 	.word	index@(.nv.constant0.is_u32_bf16)
        /*0080*/ 	.short	0x0380
        /*0082*/ 	.short	0x0020


	//----- nvinfo : EIATTR_SW_WAR
	.align		4
.L_249:
        /*0084*/ 	.byte	0x04, 0x36
        /*0086*/ 	.short	(.L_251 - .L_250)
.L_250:
        /*0088*/ 	.word	0x00000008
.L_251:


//--------------------- .nv.callgraph             --------------------------
	.section	.nv.callgraph,"",@"SHT_CUDA_CALLGRAPH"
	.align	4
	.sectionentsize	8
	.align		4
        /*0000*/ 	.word	0x00000000
	.align		4
        /*0004*/ 	.word	0xffffffff
	.align		4
        /*0008*/ 	.word	0x00000000
	.align		4
        /*000c*/ 	.word	0xfffffffe
	.align		4
        /*0010*/ 	.word	0x00000000
	.align		4
        /*0014*/ 	.word	0xfffffffd
	.align		4
        /*0018*/ 	.word	0x00000000
	.align		4
        /*001c*/ 	.word	0xfffffffc


//--------------------- .text.scatter_set_f32     --------------------------
	.section	.text.scatter_set_f32,"ax",@progbits
	.align	128
        .global         scatter_set_f32
        .type           scatter_set_f32,@function
        .size           scatter_set_f32,(.L_x_10 - scatter_set_f32)
        .other          scatter_set_f32,@"STO_CUDA_ENTRY STV_DEFAULT"
scatter_set_f32:
.text.scatter_set_f32:
[----:B------:R-:W-:Y:S01]  /*0000*/  LDC R1, c[0x0][0x37c] ;  /* 0x0000df00ff017b82 */ /* 0x000fe20000000800 */
[----:B------:R-:W0:Y:S07]  /*0010*/  S2R R3, SR_TID.X ;  /* 0x0000000000037919 */ /* 0x000e2e0000002100 */
[----:B------:R-:W0:Y:S01]  /*0020*/  S2UR UR4, SR_CTAID.X ;  /* 0x00000000000479c3 */ /* 0x000e220000002500 */
[----:B------:R-:W1:Y:S07]  /*0030*/  LDCU UR5, c[0x0][0x398] ;  /* 0x00007300ff0577ac */ /* 0x000e6e0008000800 */
[----:B------:R-:W0:Y:S02]  /*0040*/  LDC R0, c[0x0][0x360] ;  /* 0x0000d800ff007b82 */ /* 0x000e240000000800 */
[----:B0-----:R-:W-:-:S05]  /*0050*/  IMAD R0, R0, UR4, R3 ;  /* 0x0000000400007c24 */ /* 0x001fca000f8e0203 */
[----:B-1----:R-:W-:-:S13]  /*0060*/  ISETP.GE.AND P0, PT, R0, UR5, PT ;  /* 0x0000000500007c0c */ /* 0x002fda000bf06270 */
[----:B------:R-:W-:Y:S05]  /*0070*/  @P0 EXIT ;  /* 0x000000000000094d */ /* 0x000fea0003800000 */
[----:B------:R-:W0:Y:S01]  /*0080*/  LDC.64 R8, c[0x0][0x390] ;  /* 0x0000e400ff087b82 */ /* 0x000e220000000a00 */
[----:B------:R-:W1:Y:S01]  /*0090*/  LDCU.64 UR4, c[0x0][0x358] ;  /* 0x00006b00ff0477ac */ /* 0x000e620008000a00 */
[----:B------:R-:W2:Y:S06]  /*00a0*/  LDCU UR6, c[0x0][0x3a0] ;  /* 0x00007400ff0677ac */ /* 0x000eac0008000800 */
[----:B------:R-:W3:Y:S08]  /*00b0*/  LDC.64 R10, c[0x0][0x388] ;  /* 0x0000e200ff0a7b82 */ /* 0x000ef00000000a00 */
[----:B------:R-:W2:Y:S01]  /*00c0*/  LDC R4, c[0x0][0x39c] ;  /* 0x0000e700ff047b82 */ /* 0x000ea20000000800 */
[----:B0-----:R-:W-:-:S05]  /*00d0*/  IMAD.WIDE R8, R0, 0x8, R8 ;  /* 0x0000000800087825 */ /* 0x001fca00078e0208 */
[----:B-1----:R-:W4:Y:S01]  /*00e0*/  LDG.E R2, desc[UR4][R8.64] ;  /* 0x0000000408027981 */ /* 0x002f22000c1e1900 */
[----:B---3--:R-:W-:-:S05]  /*00f0*/  IMAD.WIDE R10, R0, 0x4, R10 ;  /* 0x00000004000a7825 */ /* 0x008fca00078e020a */
[----:B------:R0:W3:Y:S01]  /*0100*/  LDG.E R3, desc[UR4][R10.64] ;  /* 0x000000040a037981 */ /* 0x0000e2000c1e1900 */
[----:B--2---:R-:W-:Y:S01]  /*0110*/  IMAD R5, R4, UR6, RZ ;  /* 0x0000000604057c24 */ /* 0x004fe2000f8e02ff */
[----:B------:R-:W-:Y:S01]  /*0120*/  IABS R6, R4 ;  /* 0x0000000400067213 */ /* 0x000fe20000000000 */
[----:B------:R-:W4:Y:S03]  /*0130*/  LDCU UR6, c[0x0][0x3a4] ;  /* 0x00007480ff0677ac */ /* 0x000f260008000800 */
[----:B------:R-:W-:Y:S01]  /*0140*/  IABS R7, R5 ;  /* 0x0000000500077213 */ /* 0x000fe20000000000 */
[----:B------:R-:W1:Y:S08]  /*0150*/  I2F.RP R12, R6 ;  /* 0x00000006000c7306 */ /* 0x000e700000209400 */
[----:B------:R-:W2:Y:S08]  /*0160*/  I2F.RP R13, R7 ;  /* 0x00000007000d7306 */ /* 0x000eb00000209400 */
[----:B-1----:R-:W0:Y:S08]  /*0170*/  MUFU.RCP R12, R12 ;  /* 0x0000000c000c7308 */ /* 0x002e300000001000 */
[----:B--2---:R-:W1:Y:S01]  /*0180*/  MUFU.RCP R13, R13 ;  /* 0x0000000d000d7308 */ /* 0x004e620000001000 */
[----:B0-----:R-:W-:-:S07]  /*0190*/  VIADD R10, R12, 0xffffffe ;  /* 0x0ffffffe0c0a7836 */ /* 0x001fce0000000000 */
[----:B------:R0:W2:Y:S01]  /*01a0*/  F2I.FTZ.U32.TRUNC.NTZ R11, R10 ;  /* 0x0000000a000b7305 */ /* 0x0000a2000021f000 */
[----:B-1----:R-:W-:Y:S02]  /*01b0*/  IADD3 R8, PT, PT, R13, 0xffffffe, RZ ;  /* 0x0ffffffe0d087810 */ /* 0x002fe40007ffe0ff */
[----:B------:R-:W-:-:S05]  /*01c0*/  IABS R13, R0 ;  /* 0x00000000000d7213 */ /* 0x000fca0000000000 */
[----:B------:R1:W5:Y:S01]  /*01d0*/  F2I.FTZ.U32.TRUNC.NTZ R9, R8 ;  /* 0x0000000800097305 */ /* 0x000362000021f000 */
[----:B0-----:R-:W-:Y:S02]  /*01e0*/  IMAD.MOV.U32 R10, RZ, RZ, RZ ;  /* 0x000000ffff0a7224 */ /* 0x001fe400078e00ff */
[----:B--2---:R-:W-:Y:S02]  /*01f0*/  IMAD.MOV R15, RZ, RZ, -R11 ;  /* 0x000000ffff0f7224 */ /* 0x004fe400078e0a0b */
[----:B-1----:R-:W-:Y:S02]  /*0200*/  HFMA2 R8, -RZ, RZ, 0, 0 ;  /* 0x00000000ff087431 */ /* 0x002fe400000001ff */
[----:B------:R-:W-:Y:S01]  /*0210*/  IMAD R15, R15, R6, RZ ;  /* 0x000000060f0f7224 */ /* 0x000fe200078e02ff */
[----:B-----5:R-:W-:-:S03]  /*0220*/  IADD3 R14, PT, PT, RZ, -R9, RZ ;  /* 0x80000009ff0e7210 */ /* 0x020fc60007ffe0ff */
[----:B------:R-:W-:Y:S01]  /*0230*/  IMAD.HI.U32 R11, R11, R15, R10 ;  /* 0x0000000f0b0b7227 */ /* 0x000fe200078e000a */
[----:B------:R-:W-:-:S03]  /*0240*/  IABS R10, R5 ;  /* 0x00000005000a7213 */ /* 0x000fc60000000000 */
[----:B------:R-:W-:Y:S02]  /*0250*/  IMAD R15, R14, R7, RZ ;  /* 0x000000070e0f7224 */ /* 0x000fe400078e02ff */
[----:B------:R-:W-:-:S04]  /*0260*/  IMAD.HI.U32 R11, R11, R13, RZ ;  /* 0x0000000d0b0b7227 */ /* 0x000fc800078e00ff */
[----:B------:R-:W-:Y:S01]  /*0270*/  IMAD.HI.U32 R8, R9, R15, R8 ;  /* 0x0000000f09087227 */ /* 0x000fe200078e0008 */
[----:B------:R-:W-:-:S03]  /*0280*/  IADD3 R11, PT, PT, -R11, RZ, RZ ;  /* 0x000000ff0b0b7210 */ /* 0x000fc60007ffe1ff */
[----:B------:R-:W-:Y:S02]  /*0290*/  IMAD.MOV R9, RZ, RZ, -R10 ;  /* 0x000000ffff097224 */ /* 0x000fe400078e0a0a */
[----:B------:R-:W-:-:S04]  /*02a0*/  IMAD.HI.U32 R10, R8, R13, RZ ;  /* 0x0000000d080a7227 */ /* 0x000fc800078e00ff */
[--C-:B------:R-:W-:Y:S02]  /*02b0*/  IMAD R8, R10, R9, R13.reuse ;  /* 0x000000090a087224 */ /* 0x100fe400078e020d */
[----:B------:R-:W-:-:S03]  /*02c0*/  IMAD R11, R6, R11, R13 ;  /* 0x0000000b060b7224 */ /* 0x000fc600078e020d */
[----:B------:R-:W-:Y:S02]  /*02d0*/  ISETP.GT.U32.AND P1, PT, R7, R8, PT ;  /* 0x000000080700720c */ /* 0x000fe40003f24070 */
[----:B------:R-:W-:-:S11]  /*02e0*/  ISETP.GT.U32.AND P0, PT, R6, R11, PT ;  /* 0x0000000b0600720c */ /* 0x000fd60003f04070 */
[----:B------:R-:W-:Y:S02]  /*02f0*/  @!P1 IMAD.IADD R8, R8, 0x1, -R7 ;  /* 0x0000000108089824 */ /* 0x000fe400078e0a07 */
[----:B------:R-:W-:Y:S01]  /*0300*/  @!P0 IADD3 R11, PT, PT, R11, -R6, RZ ;  /* 0x800000060b0b8210 */ /* 0x000fe20007ffe0ff */
[----:B------:R-:W-:Y:S01]  /*0310*/  @!P1 VIADD R10, R10, 0x1 ;  /* 0x000000010a0a9836 */ /* 0x000fe20000000000 */
[----:B------:R-:W-:Y:S02]  /*0320*/  ISETP.NE.AND P1, PT, R5, RZ, PT ;  /* 0x000000ff0500720c */ /* 0x000fe40003f25270 */
[----:B------:R-:W-:Y:S02]  /*0330*/  ISETP.GE.U32.AND P4, PT, R8, R7, PT ;  /* 0x000000070800720c */ /* 0x000fe40003f86070 */
[----:B------:R-:W-:Y:S01]  /*0340*/  LOP3.LUT R7, R0, R5, RZ, 0x3c, !PT ;  /* 0x0000000500077212 */ /* 0x000fe200078e3cff */
[----:B------:R-:W0:Y:S01]  /*0350*/  LDC.64 R8, c[0x0][0x380] ;  /* 0x0000e000ff087b82 */ /* 0x000e220000000a00 */
[----:B------:R-:W-:-:S02]  /*0360*/  ISETP.GT.U32.AND P3, PT, R6, R11, PT ;  /* 0x0000000b0600720c */ /* 0x000fc40003f64070 */
[----:B------:R-:W-:Y:S02]  /*0370*/  ISETP.GE.AND P2, PT, R7, RZ, PT ;  /* 0x000000ff0700720c */ /* 0x000fe40003f46270 */
[----:B------:R-:W-:-:S05]  /*0380*/  ISETP.GE.AND P0, PT, R0, RZ, PT ;  /* 0x000000ff0000720c */ /* 0x000fca0003f06270 */
[----:B------:R-:W-:Y:S02]  /*0390*/  @P4 IADD3 R10, PT, PT, R10, 0x1, RZ ;  /* 0x000000010a0a4810 */ /* 0x000fe40007ffe0ff */
[----:B------:R-:W-:Y:S02]  /*03a0*/  ISETP.NE.AND P4, PT, R4, RZ, PT ;  /* 0x000000ff0400720c */ /* 0x000fe40003f85270 */
[----:B------:R-:W-:Y:S02]  /*03b0*/  @!P3 IMAD.IADD R11, R11, 0x1, -R6 ;  /* 0x000000010b0bb824 */ /* 0x000fe400078e0a06 */
[----:B------:R-:W-:Y:S02]  /*03c0*/  @!P2 IADD3 R10, PT, PT, -R10, RZ, RZ ;  /* 0x000000ff0a0aa210 */ /* 0x000fe40007ffe1ff */
[----:B------:R-:W-:Y:S01]  /*03d0*/  @!P1 LOP3.LUT R10, RZ, R5, RZ, 0x33, !PT ;  /* 0x00000005ff0a9212 */ /* 0x000fe200078e33ff */
[----:B------:R-:W-:-:S06]  /*03e0*/  @!P0 IMAD.MOV R11, RZ, RZ, -R11 ;  /* 0x000000ffff0b8224 */ /* 0x000fcc00078e0a0b */
[----:B------:R-:W-:Y:S01]  /*03f0*/  @!P4 LOP3.LUT R11, RZ, R4, RZ, 0x33, !PT ;  /* 0x00000004ff0bc212 */ /* 0x000fe200078e33ff */
[----:B----4-:R-:W-:-:S04]  /*0400*/  IMAD R5, R10, UR6, R2 ;  /* 0x000000060a057c24 */ /* 0x010fc8000f8e0202 */
[----:B------:R-:W-:-:S04]  /*0410*/  IMAD R5, R5, R4, R11 ;  /* 0x0000000405057224 */ /* 0x000fc800078e020b */
[----:B0-----:R-:W-:-:S05]  /*0420*/  IMAD.WIDE R4, R5, 0x4, R8 ;  /* 0x0000000405047825 */ /* 0x001fca00078e0208 */
[----:B---3--:R-:W-:Y:S01]  /*0430*/  STG.E desc[UR4][R4.64], R3 ;  /* 0x0000000304007986 */ /* 0x008fe2000c101904 */
[----:B------:R-:W-:Y:S05]  /*0440*/  EXIT ;  /* 0x000000000000794d */ /* 0x000fea0003800000 */
.L_x_0:
[----:B------:R-:W-:-:S00]  /*0450*/  BRA `(.L_x_0) ;  /* 0xfffffffc00fc7947 */ /* 0x000fc0000383ffff */
[----:B------:R-:W-:-:S00]  /*0460*/  NOP ;  /* 0x0000000000007918 */ /* 0x000fc00000000000 */
        /* <DEDUP_REMOVED lines=9> */
.L_x_10:


//--------------------- .text.scatter_set_f16     --------------------------
	.section	.text.scatter_set_f16,"ax",@progbits
	.align	128
        .global         scatter_set_f16
        .type           scatter_set_f16,@function
        .size           scatter_set_f16,(.L_x_11 - scatter_set_f16)
        .other          scatter_set_f16,@"STO_CUDA_ENTRY STV_DEFAULT"
scatter_set_f16:
.text.scatter_set_f16:
        /* <DEDUP_REMOVED lines=16> */
[----:B------:R0:W3:Y:S01]  /*0100*/  LDG.E.U16 R3, desc[UR4][R10.64] ;  /* 0x000000040a037981 */ /* 0x0000e2000c1e1500 */
        /* <DEDUP_REMOVED lines=50> */
[----:B---3--:R-:W-:Y:S01]  /*0430*/  STG.E.U16 desc[UR4][R4.64], R3 ;  /* 0x0000000304007986 */ /* 0x008fe2000c101504 */
[----:B------:R-:W-:Y:S05]  /*0440*/  EXIT ;  /* 0x000000000000794d */ /* 0x000fea0003800000 */
.L_x_1:
        /* <DEDUP_REMOVED lines=11> */
.L_x_11:


//--------------------- .text.scatter_set_bf16    --------------------------
	.section	.text.scatter_set_bf16,"ax",@progbits
	.align	128
        .global         scatter_set_bf16
        .type           scatter_set_bf16,@function
        .size           scatter_set_bf16,(.L_x_12 - scatter_set_bf16)
        .other          scatter_set_bf16,@"STO_CUDA_ENTRY STV_DEFAULT"
scatter_set_bf16:
.text.scatter_set_bf16:
        /* <DEDUP_REMOVED lines=69> */
.L_x_2:
        /* <DEDUP_REMOVED lines=11> */
.L_x_12:


//--------------------- .text.causality_mask_f64  --------------------------
	.section	.text.causality_mask_f64,"ax",@progbits
	.align	128
        .global         causality_mask_f64
        .type           causality_mask_f64,@function
        .size           causality_mask_f64,(.L_x_13 - causality_mask_f64)
        .other          causality_mask_f64,@"STO_CUDA_ENTRY STV_DEFAULT"
causality_mask_f64:
.text.causality_mask_f64:
[----:B------:R-:W-:Y:S01]  /*0000*/  LDC R1, c[0x0][0x37c] ;  /* 0x0000df00ff017b82 */ /* 0x000fe20000000800 */
[----:B------:R-:W0:Y:S07]  /*0010*/  S2R R3, SR_TID.X ;  /* 0x0000000000037919 */ /* 0x000e2e0000002100 */
[----:B------:R-:W0:Y:S01]  /*0020*/  S2UR UR6, SR_CTAID.X ;  /* 0x00000000000679c3 */ /* 0x000e220000002500 */
[----:B------:R-:W1:Y:S01]  /*0030*/  LDCU.64 UR4, c[0x0][0x388] ;  /* 0x00007100ff0477ac */ /* 0x000e620008000a00 */
[----:B------:R-:W2:Y:S06]  /*0040*/  LDCU UR7, c[0x0][0x390] ;  /* 0x00007200ff0777ac */ /* 0x000eac0008000800 */
[----:B------:R-:W0:Y:S01]  /*0050*/  LDC R0, c[0x0][0x360] ;  /* 0x0000d800ff007b82 */ /* 0x000e220000000800 */
[----:B-1----:R-:W-:-:S04]  /*0060*/  UIMAD UR4, UR5, UR4, URZ ;  /* 0x00000004050472a4 */ /* 0x002fc8000f8e02ff */
[----:B--2---:R-:W-:Y:S01]  /*0070*/  UIMAD UR4, UR4, UR7, URZ ;  /* 0x00000007040472a4 */ /* 0x004fe2000f8e02ff */
[----:B0-----:R-:W-:-:S05]  /*0080*/  IMAD R0, R0, UR6, R3 ;  /* 0x0000000600007c24 */ /* 0x001fca000f8e0203 */
[----:B------:R-:W-:-:S13]  /*0090*/  ISETP.GE.U32.AND P0, PT, R0, UR4, PT ;  /* 0x0000000400007c0c */ /* 0x000fda000bf06070 */
[----:B------:R-:W-:Y:S05]  /*00a0*/  @P0 EXIT ;  /* 0x000000000000094d */ /* 0x000fea0003800000 */
[----:B------:R-:W0:Y:S01]  /*00b0*/  I2F.U32.RP R4, UR7 ;  /* 0x0000000700047d06 */ /* 0x000e220008209000 */
[----:B------:R-:W-:Y:S01]  /*00c0*/  ISETP.NE.U32.AND P2, PT, RZ, UR7, PT ;  /* 0x00000007ff007c0c */ /* 0x000fe2000bf45070 */
[----:B------:R-:W1:Y:S06]  /*00d0*/  LDCU UR4, c[0x0][0x394] ;  /* 0x00007280ff0477ac */ /* 0x000e6c0008000800 */
[----:B------:R-:W2:Y:S08]  /*00e0*/  I2F.U32.RP R6, UR5 ;  /* 0x0000000500067d06 */ /* 0x000eb00008209000 */
[----:B0-----:R-:W0:Y:S08]  /*00f0*/  MUFU.RCP R4, R4 ;  /* 0x0000000400047308 */ /* 0x001e300000001000 */
[----:B--2---:R-:W-:Y:S01]  /*0100*/  MUFU.RCP R6, R6 ;  /* 0x0000000600067308 */ /* 0x004fe20000001000 */
[----:B0-----:R-:W-:-:S07]  /*0110*/  IADD3 R2, PT, PT, R4, 0xffffffe, RZ ;  /* 0x0ffffffe04027810 */ /* 0x001fce0007ffe0ff */
[----:B------:R0:W2:Y:S02]  /*0120*/  F2I.FTZ.U32.TRUNC.NTZ R3, R2 ;  /* 0x0000000200037305 */ /* 0x0000a4000021f000 */
[----:B0-----:R-:W-:Y:S01]  /*0130*/  IMAD.MOV.U32 R2, RZ, RZ, RZ ;  /* 0x000000ffff027224 */ /* 0x001fe200078e00ff */
[----:B--2---:R-:W-:-:S05]  /*0140*/  IADD3 R5, PT, PT, RZ, -R3, RZ ;  /* 0x80000003ff057210 */ /* 0x004fca0007ffe0ff */
[----:B------:R-:W-:-:S04]  /*0150*/  IMAD R5, R5, UR7, RZ ;  /* 0x0000000705057c24 */ /* 0x000fc8000f8e02ff */
[----:B------:R-:W-:-:S04]  /*0160*/  IMAD.HI.U32 R3, R3, R5, R2 ;  /* 0x0000000503037227 */ /* 0x000fc800078e0002 */
[----:B------:R-:W-:Y:S02]  /*0170*/  VIADD R2, R6, 0xffffffe ;  /* 0x0ffffffe06027836 */ /* 0x000fe40000000000 */
[----:B------:R-:W-:-:S05]  /*0180*/  IMAD.HI.U32 R5, R3, R0, RZ ;  /* 0x0000000003057227 */ /* 0x000fca00078e00ff */
[----:B------:R-:W-:-:S05]  /*0190*/  IADD3 R3, PT, PT, -R5, RZ, RZ ;  /* 0x000000ff05037210 */ /* 0x000fca0007ffe1ff */
[----:B------:R-:W-:Y:S02]  /*01a0*/  IMAD R4, R3, UR7, R0 ;  /* 0x0000000703047c24 */ /* 0x000fe4000f8e0200 */
[----:B------:R0:W2:Y:S03]  /*01b0*/  F2I.FTZ.U32.TRUNC.NTZ R3, R2 ;  /* 0x0000000200037305 */ /* 0x0000a6000021f000 */
[----:B------:R-:W-:Y:S01]  /*01c0*/  ISETP.GE.U32.AND P0, PT, R4, UR7, PT ;  /* 0x0000000704007c0c */ /* 0x000fe2000bf06070 */
[----:B0-----:R-:W-:Y:S02]  /*01d0*/  HFMA2 R2, -RZ, RZ, 0, 0 ;  /* 0x00000000ff027431 */ /* 0x001fe400000001ff */
[----:B--2---:R-:W-:-:S10]  /*01e0*/  IMAD.MOV R7, RZ, RZ, -R3 ;  /* 0x000000ffff077224 */ /* 0x004fd400078e0a03 */
[----:B------:R-:W-:Y:S02]  /*01f0*/  @P0 IADD3 R4, PT, PT, R4, -UR7, RZ ;  /* 0x8000000704040c10 */ /* 0x000fe4000fffe0ff */
[----:B------:R-:W-:Y:S01]  /*0200*/  @P0 IADD3 R5, PT, PT, R5, 0x1, RZ ;  /* 0x0000000105050810 */ /* 0x000fe20007ffe0ff */
[----:B------:R-:W-:Y:S01]  /*0210*/  IMAD R7, R7, UR5, RZ ;  /* 0x0000000507077c24 */ /* 0x000fe2000f8e02ff */
[----:B------:R-:W-:-:S03]  /*0220*/  ISETP.GE.U32.AND P1, PT, R4, UR7, PT ;  /* 0x0000000704007c0c */ /* 0x000fc6000bf26070 */
[----:B------:R-:W-:-:S10]  /*0230*/  IMAD.HI.U32 R4, R3, R7, R2 ;  /* 0x0000000703047227 */ /* 0x000fd400078e0002 */
[----:B------:R-:W-:Y:S01]  /*0240*/  @P1 VIADD R5, R5, 0x1 ;  /* 0x0000000105051836 */ /* 0x000fe20000000000 */
[----:B------:R-:W-:Y:S02]  /*0250*/  @!P2 LOP3.LUT R5, RZ, UR7, RZ, 0x33, !PT ;  /* 0x00000007ff05ac12 */ /* 0x000fe4000f8e33ff */
[----:B------:R-:W-:-:S03]  /*0260*/  ISETP.NE.U32.AND P1, PT, RZ, UR5, PT ;  /* 0x00000005ff007c0c */ /* 0x000fc6000bf25070 */
[----:B------:R-:W-:-:S04]  /*0270*/  IMAD.HI.U32 R4, R4, R5, RZ ;  /* 0x0000000504047227 */ /* 0x000fc800078e00ff */
[----:B------:R-:W-:-:S04]  /*0280*/  IMAD.MOV R4, RZ, RZ, -R4 ;  /* 0x000000ffff047224 */ /* 0x000fc800078e0a04 */
[----:B------:R-:W-:Y:S01]  /*0290*/  IMAD R3, R4, UR5, R5 ;  /* 0x0000000504037c24 */ /* 0x000fe2000f8e0205 */
[----:B------:R-:W-:-:S04]  /*02a0*/  IADD3 R5, PT, PT, -R5, RZ, RZ ;  /* 0x000000ff05057210 */ /* 0x000fc80007ffe1ff */
[----:B------:R-:W-:Y:S01]  /*02b0*/  ISETP.GE.U32.AND P0, PT, R3, UR5, PT ;  /* 0x0000000503007c0c */ /* 0x000fe2000bf06070 */
[----:B------:R-:W-:-:S12]  /*02c0*/  IMAD R2, R5, UR7, R0 ;  /* 0x0000000705027c24 */ /* 0x000fd8000f8e0200 */
[----:B------:R-:W-:-:S04]  /*02d0*/  @P0 IADD3 R3, PT, PT, R3, -UR5, RZ ;  /* 0x8000000503030c10 */ /* 0x000fc8000fffe0ff */
[----:B------:R-:W-:-:S13]  /*02e0*/  ISETP.GE.U32.AND P0, PT, R3, UR5, PT ;  /* 0x0000000503007c0c */ /* 0x000fda000bf06070 */
[----:B------:R-:W-:Y:S01]  /*02f0*/  @P0 VIADD R3, R3, -UR5 ;  /* 0x8000000503030c36 */ /* 0x000fe20008000000 */
[----:B------:R-:W-:-:S05]  /*0300*/  @!P1 LOP3.LUT R3, RZ, UR5, RZ, 0x33, !PT ;  /* 0x00000005ff039c12 */ /* 0x000fca000f8e33ff */
[----:B-1----:R-:W-:-:S05]  /*0310*/  VIADD R3, R3, UR4 ;  /* 0x0000000403037c36 */ /* 0x002fca0008000000 */
[----:B------:R-:W-:-:S13]  /*0320*/  ISETP.GT.U32.AND P0, PT, R2, R3, PT ;  /* 0x000000030200720c */ /* 0x000fda0003f04070 */
[----:B------:R-:W-:Y:S05]  /*0330*/  @!P0 EXIT ;  /* 0x000000000000894d */ /* 0x000fea0003800000 */
[----:B------:R-:W0:Y:S01]  /*0340*/  LDC.64 R2, c[0x0][0x380] ;  /* 0x0000e000ff027b82 */ /* 0x000e220000000a00 */
[----:B------:R-:W1:Y:S01]  /*0350*/  LDCU.64 UR4, c[0x0][0x358] ;  /* 0x00006b00ff0477ac */ /* 0x000e620008000a00 */
[----:B------:R-:W-:Y:S01]  /*0360*/  MOV R4, 0x0 ;  /* 0x0000000000047802 */ /* 0x000fe20000000f00 */
[----:B------:R-:W-:Y:S02]  /*0370*/  IMAD.MOV.U32 R5, RZ, RZ, -0x100000 ;  /* 0xfff00000ff057424 */ /* 0x000fe400078e00ff */
[----:B0-----:R-:W-:-:S05]  /*0380*/  IMAD.WIDE.U32 R2, R0, 0x8, R2 ;  /* 0x0000000800027825 */ /* 0x001fca00078e0002 */
[----:B-1----:R-:W-:Y:S01]  /*0390*/  STG.E.64 desc[UR4][R2.64], R4 ;  /* 0x0000000402007986 */ /* 0x002fe2000c101b04 */
[----:B------:R-:W-:Y:S05]  /*03a0*/  EXIT ;  /* 0x000000000000794d */ /* 0x000fea0003800000 */
.L_x_3:
        /* <DEDUP_REMOVED lines=13> */
.L_x_13:


//--------------------- .text.causality_mask_f32  --------------------------
	.section	.text.causality_mask_f32,"ax",@progbits
	.align	128
        .global         causality_mask_f32
        .type           causality_mask_f32,@function
        .size           causality_mask_f32,(.L_x_14 - causality_mask_f32)
        .other          causality_mask_f32,@"STO_CUDA_ENTRY STV_DEFAULT"
causality_mask_f32:
.text.causality_mask_f32:
        /* <DEDUP_REMOVED lines=19> */
[----:B0-----:R-:W-:Y:S02]  /*0130*/  HFMA2 R2, -RZ, RZ, 0, 0 ;  /* 0x00000000ff027431 */ /* 0x001fe400000001ff */
[----:B--2---:R-:W-:-:S04]  /*0140*/  IMAD.MOV R5, RZ, RZ, -R3 ;  /* 0x000000ffff057224 */ /* 0x004fc800078e0a03 */
[----:B------:R-:W-:-:S04]  /*0150*/  IMAD R5, R5, UR7, RZ ;  /* 0x0000000705057c24 */ /* 0x000fc8000f8e02ff */
[----:B------:R-:W-:Y:S01]  /*0160*/  IMAD.HI.U32 R3, R3, R5, R2 ;  /* 0x0000000503037227 */ /* 0x000fe200078e0002 */
[----:B------:R-:W-:-:S05]  /*0170*/  IADD3 R2, PT, PT, R6, 0xffffffe, RZ ;  /* 0x0ffffffe06027810 */ /* 0x000fca0007ffe0ff */
[----:B------:R-:W-:-:S04]  /*0180*/  IMAD.HI.U32 R5, R3, R0, RZ ;  /* 0x0000000003057227 */ /* 0x000fc800078e00ff */
[----:B------:R-:W-:-:S04]  /*0190*/  IMAD.MOV R3, RZ, RZ, -R5 ;  /* 0x000000ffff037224 */ /* 0x000fc800078e0a05 */
[----:B------:R-:W-:Y:S02]  /*01a0*/  IMAD R4, R3, UR7, R0 ;  /* 0x0000000703047c24 */ /* 0x000fe4000f8e0200 */
[----:B------:R0:W2:Y:S03]  /*01b0*/  F2I.FTZ.U32.TRUNC.NTZ R3, R2 ;  /* 0x0000000200037305 */ /* 0x0000a6000021f000 */
[----:B------:R-:W-:Y:S01]  /*01c0*/  ISETP.GE.U32.AND P0, PT, R4, UR7, PT ;  /* 0x0000000704007c0c */ /* 0x000fe2000bf06070 */
[----:B0-----:R-:W-:Y:S01]  /*01d0*/  IMAD.MOV.U32 R2, RZ, RZ, RZ ;  /* 0x000000ffff027224 */ /* 0x001fe200078e00ff */
[----:B--2---:R-:W-:-:S11]  /*01e0*/  IADD3 R7, PT, PT, RZ, -R3, RZ ;  /* 0x80000003ff077210 */ /* 0x004fd60007ffe0ff */
[----:B------:R-:W-:Y:S02]  /*01f0*/  @P0 VIADD R4, R4, -UR7 ;  /* 0x8000000704040c36 */ /* 0x000fe40008000000 */
[----:B------:R-:W-:Y:S02]  /*0200*/  @P0 VIADD R5, R5, 0x1 ;  /* 0x0000000105050836 */ /* 0x000fe40000000000 */
[----:B------:R-:W-:Y:S01]  /*0210*/  IMAD R7, R7, UR5, RZ ;  /* 0x0000000507077c24 */ /* 0x000fe2000f8e02ff */
[----:B------:R-:W-:-:S03]  /*0220*/  ISETP.GE.U32.AND P1, PT, R4, UR7, PT ;  /* 0x0000000704007c0c */ /* 0x000fc6000bf26070 */
[----:B------:R-:W-:-:S10]  /*0230*/  IMAD.HI.U32 R4, R3, R7, R2 ;  /* 0x0000000703047227 */ /* 0x000fd400078e0002 */
[----:B------:R-:W-:Y:S02]  /*0240*/  @P1 IADD3 R5, PT, PT, R5, 0x1, RZ ;  /* 0x0000000105051810 */ /* 0x000fe40007ffe0ff */
[----:B------:R-:W-:Y:S02]  /*0250*/  @!P2 LOP3.LUT R5, RZ, UR7, RZ, 0x33, !PT ;  /* 0x00000007ff05ac12 */ /* 0x000fe4000f8e33ff */
[----:B------:R-:W-:-:S03]  /*0260*/  ISETP.NE.U32.AND P1, PT, RZ, UR5, PT ;  /* 0x00000005ff007c0c */ /* 0x000fc6000bf25070 */
[----:B------:R-:W-:-:S05]  /*0270*/  IMAD.HI.U32 R4, R4, R5, RZ ;  /* 0x0000000504047227 */ /* 0x000fca00078e00ff */
[----:B------:R-:W-:-:S05]  /*0280*/  IADD3 R4, PT, PT, -R4, RZ, RZ ;  /* 0x000000ff04047210 */ /* 0x000fca0007ffe1ff */
[--C-:B------:R-:W-:Y:S02]  /*0290*/  IMAD R3, R4, UR5, R5.reuse ;  /* 0x0000000504037c24 */ /* 0x100fe4000f8e0205 */
[----:B------:R-:W-:-:S03]  /*02a0*/  IMAD.MOV R5, RZ, RZ, -R5 ;  /* 0x000000ffff057224 */ /* 0x000fc600078e0a05 */
[----:B------:R-:W-:Y:S01]  /*02b0*/  ISETP.GE.U32.AND P0, PT, R3, UR5, PT ;  /* 0x0000000503007c0c */ /* 0x000fe2000bf06070 */
[----:B------:R-:W-:-:S12]  /*02c0*/  IMAD R2, R5, UR7, R0 ;  /* 0x0000000705027c24 */ /* 0x000fd8000f8e0200 */
[----:B------:R-:W-:-:S05]  /*02d0*/  @P0 VIADD R3, R3, -UR5 ;  /* 0x8000000503030c36 */ /* 0x000fca0008000000 */
[----:B------:R-:W-:-:S13]  /*02e0*/  ISETP.GE.U32.AND P0, PT, R3, UR5, PT ;  /* 0x0000000503007c0c */ /* 0x000fda000bf06070 */
[----:B------:R-:W-:Y:S02]  /*02f0*/  @P0 IADD3 R3, PT, PT, R3, -UR5, RZ ;  /* 0x8000000503030c10 */ /* 0x000fe4000fffe0ff */
[----:B------:R-:W-:-:S04]  /*0300*/  @!P1 LOP3.LUT R3, RZ, UR5, RZ, 0x33, !PT ;  /* 0x00000005ff039c12 */ /* 0x000fc8000f8e33ff */
[----:B-1----:R-:W-:-:S04]  /*0310*/  IADD3 R3, PT, PT, R3, UR4, RZ ;  /* 0x0000000403037c10 */ /* 0x002fc8000fffe0ff */
[----:B------:R-:W-:-:S13]  /*0320*/  ISETP.GT.U32.AND P0, PT, R2, R3, PT ;  /* 0x000000030200720c */ /* 0x000fda0003f04070 */
[----:B------:R-:W-:Y:S05]  /*0330*/  @!P0 EXIT ;  /* 0x000000000000894d */ /* 0x000fea0003800000 */
[----:B------:R-:W0:Y:S01]  /*0340*/  LDC.64 R2, c[0x0][0x380] ;  /* 0x0000e000ff027b82 */ /* 0x000e220000000a00 */
[----:B------:R-:W1:Y:S01]  /*0350*/  LDCU.64 UR4, c[0x0][0x358] ;  /* 0x00006b00ff0477ac */ /* 0x000e620008000a00 */
[----:B------:R-:W-:Y:S01]  /*0360*/  MOV R5, 0xff800000 ;  /* 0xff80000000057802 */ /* 0x000fe20000000f00 */
[----:B0-----:R-:W-:-:S05]  /*0370*/  IMAD.WIDE.U32 R2, R0, 0x4, R2 ;  /* 0x0000000400027825 */ /* 0x001fca00078e0002 */
[----:B-1----:R-:W-:Y:S01]  /*0380*/  STG.E desc[UR4][R2.64], R5 ;  /* 0x0000000502007986 */ /* 0x002fe2000c101904 */
[----:B------:R-:W-:Y:S05]  /*0390*/  EXIT ;  /* 0x000000000000794d */ /* 0x000fea0003800000 */
.L_x_4:
        /* <DEDUP_REMOVED lines=14> */
.L_x_14:


//--------------------- .text.causality_mask_f16  --------------------------
	.section	.text.causality_mask_f16,"ax",@progbits
	.align	128
        .global         causality_mask_f16
        .type           causality_mask_f16,@function
        .size           causality_mask_f16,(.L_x_15 - causality_mask_f16)
        .other          causality_mask_f16,@"STO_CUDA_ENTRY STV_DEFAULT"
causality_mask_f16:
.text.causality_mask_f16:
        /* <DEDUP_REMOVED lines=17> */
[----:B0-----:R-:W-:-:S07]  /*0110*/  VIADD R2, R4, 0xffffffe ;  /* 0x0ffffffe04027836 */ /* 0x001fce0000000000 */
        /* <DEDUP_REMOVED lines=37> */
[----:B0-----:R-:W-:-:S03]  /*0370*/  IMAD.WIDE.U32 R2, R0, 0x2, R2 ;  /* 0x0000000200027825 */ /* 0x001fc600078e0002 */
[----:B------:R-:W-:-:S05]  /*0380*/  PRMT R0, R4, 0x7610, R0 ;  /* 0x0000761004007816 */ /* 0x000fca0000000000 */
[----:B-1----:R-:W-:Y:S01]  /*0390*/  STG.E.U16 desc[UR4][R2.64], R0 ;  /* 0x0000000002007986 */ /* 0x002fe2000c101504 */
[----:B------:R-:W-:Y:S05]  /*03a0*/  EXIT ;  /* 0x000000000000794d */ /* 0x000fea0003800000 */
.L_x_5:
        /* <DEDUP_REMOVED lines=13> */
.L_x_15:


//--------------------- .text.causality_mask_bf16 --------------------------
	.section	.text.causality_mask_bf16,"ax",@progbits
	.align	128
        .global         causality_mask_bf16
        .type           causality_mask_bf16,@function
        .size           causality_mask_bf16,(.L_x_16 - causality_mask_bf16)
        .other          causality_mask_bf16,@"STO_CUDA_ENTRY STV_DEFAULT"
causality_mask_bf16:
.text.causality_mask_bf16:
        /* <DEDUP_REMOVED lines=59> */
.L_x_6:
        /* <DEDUP_REMOVED lines=13> */
.L_x_16:


//--------------------- .text.is_u32_f32          --------------------------
	.section	.text.is_u32_f32,"ax",@progbits
	.align	128
        .global         is_u32_f32
        .type           is_u32_f32,@function
        .size           is_u32_f32,(.L_x_17 - is_u32_f32)
        .other          is_u32_f32,@"STO_CUDA_ENTRY STV_DEFAULT"
is_u32_f32:
.text.is_u32_f32:
[----:B------:R-:W-:Y:S01]  /*0000*/  LDC R1, c[0x0][0x37c] ;  /* 0x0000df00ff017b82 */ /* 0x000fe20000000800 */
[----:B------:R-:W0:Y:S07]  /*0010*/  S2R R3, SR_TID.Y ;  /* 0x0000000000037919 */ /* 0x000e2e0000002200 */
[----:B------:R-:W1:Y:S01]  /*0020*/  LDC R9, c[0x0][0x360] ;  /* 0x0000d800ff097b82 */ /* 0x000e620000000800 */
[----:B------:R-:W2:Y:S01]  /*0030*/  LDCU.64 UR6, c[0x0][0x380] ;  /* 0x00007000ff0677ac */ /* 0x000ea20008000a00 */
[----:B------:R-:W1:Y:S06]  /*0040*/  S2R R2, SR_TID.X ;  /* 0x0000000000027919 */ /* 0x000e6c0000002100 */
[----:B------:R-:W0:Y:S08]  /*0050*/  S2UR UR5, SR_CTAID.Y ;  /* 0x00000000000579c3 */ /* 0x000e300000002600 */
[----:B------:R-:W0:Y:S08]  /*0060*/  LDC R0, c[0x0][0x364] ;  /* 0x0000d900ff007b82 */ /* 0x000e300000000800 */
[----:B------:R-:W1:Y:S01]  /*0070*/  S2UR UR4, SR_CTAID.X ;  /* 0x00000000000479c3 */ /* 0x000e620000002500 */
[----:B0-----:R-:W-:-:S05]  /*0080*/  IMAD R0, R0, UR5, R3 ;  /* 0x0000000500007c24 */ /* 0x001fca000f8e0203 */
[----:B--2---:R-:W-:Y:S01]  /*0090*/  ISETP.GE.AND P0, PT, R0, UR7, PT ;  /* 0x0000000700007c0c */ /* 0x004fe2000bf06270 */
[----:B-1----:R-:W-:-:S05]  /*00a0*/  IMAD R9, R9, UR4, R2 ;  /* 0x0000000409097c24 */ /* 0x002fca000f8e0202 */
[----:B------:R-:W-:-:S13]  /*00b0*/  ISETP.GE.OR P0, PT, R9, UR6, P0 ;  /* 0x0000000609007c0c */ /* 0x000fda0008706670 */
[----:B------:R-:W-:Y:S05]  /*00c0*/  @P0 EXIT ;  /* 0x000000000000094d */ /* 0x000fea0003800000 */
[----:B------:R-:W0:Y:S01]  /*00d0*/  LDC.64 R2, c[0x0][0x388] ;  /* 0x0000e200ff027b82 */ /* 0x000e220000000a00 */
[----:B------:R-:W1:Y:S07]  /*00e0*/  LDCU.64 UR4, c[0x0][0x358] ;  /* 0x00006b00ff0477ac */ /* 0x000e6e0008000a00 */
[----:B------:R-:W2:Y:S01]  /*00f0*/  LDC.64 R4, c[0x0][0x390] ;  /* 0x0000e400ff047b82 */ /* 0x000ea20000000a00 */
[----:B0-----:R-:W-:-:S06]  /*0100*/  IMAD.WIDE R2, R9, 0x4, R2 ;  /* 0x0000000409027825 */ /* 0x001fcc00078e0202 */
[----:B-1----:R-:W3:Y:S02]  /*0110*/  LDG.E R3, desc[UR4][R2.64] ;  /* 0x0000000402037981 */ /* 0x002ee4000c1e1900 */
[----:B---3--:R-:W-:-:S04]  /*0120*/  IMAD R7, R3, UR7, R0 ;  /* 0x0000000703077c24 */ /* 0x008fc8000f8e0200 */
[----:B--2---:R-:W-:Y:S02]  /*0130*/  IMAD.WIDE.U32 R4, R7, 0x4, R4 ;  /* 0x0000000407047825 */ /* 0x004fe400078e0004 */
[----:B------:R-:W0:Y:S04]  /*0140*/  LDC.64 R6, c[0x0][0x398] ;  /* 0x0000e600ff067b82 */ /* 0x000e280000000a00 */
[----:B------:R-:W2:Y:S01]  /*0150*/  LDG.E R5, desc[UR4][R4.64] ;  /* 0x0000000404057981 */ /* 0x000ea2000c1e1900 */
[----:B------:R-:W-:-:S04]  /*0160*/  IMAD R9, R9, UR7, R0 ;  /* 0x0000000709097c24 */ /* 0x000fc8000f8e0200 */
[----:B0-----:R-:W-:-:S05]  /*0170*/  IMAD.WIDE R6, R9, 0x4, R6 ;  /* 0x0000000409067825 */ /* 0x001fca00078e0206 */
[----:B--2---:R-:W-:Y:S01]  /*0180*/  STG.E desc[UR4][R6.64], R5 ;  /* 0x0000000506007986 */ /* 0x004fe2000c101904 */
[----:B------:R-:W-:Y:S05]  /*0190*/  EXIT ;  /* 0x000000000000794d */ /* 0x000fea0003800000 */
.L_x_7:
        /* <DEDUP_REMOVED lines=14> */
.L_x_17:


//--------------------- .text.is_u32_f16          --------------------------
	.section	.text.is_u32_f16,"ax",@progbits
	.align	128
        .global         is_u32_f16
        .type           is_u32_f16,@function
        .size           is_u32_f16,(.L_x_18 - is_u32_f16)
        .other          is_u32_f16,@"STO_CUDA_ENTRY STV_DEFAULT"
is_u32_f16:
.text.is_u32_f16:
        /* <DEDUP_REMOVED lines=21> */
[----:B------:R-:W2:Y:S01]  /*0150*/  LDG.E.U16 R7, desc[UR4][R6.64] ;  /* 0x0000000406077981 */ /* 0x000ea2000c1e1500 */
[----:B------:R-:W-:-:S04]  /*0160*/  IMAD R9, R9, UR7, R0 ;  /* 0x0000000709097c24 */ /* 0x000fc8000f8e0200 */
[----:B0-----:R-:W-:-:S05]  /*0170*/  IMAD.WIDE R2, R9, 0x2, R2 ;  /* 0x0000000209027825 */ /* 0x001fca00078e0202 */
[----:B--2---:R-:W-:Y:S01]  /*0180*/  STG.E.U16 desc[UR4][R2.64], R7 ;  /* 0x0000000702007986 */ /* 0x004fe2000c101504 */
[----:B------:R-:W-:Y:S05]  /*0190*/  EXIT ;  /* 0x000000000000794d */ /* 0x000fea0003800000 */
.L_x_8:
        /* <DEDUP_REMOVED lines=14> */
.L_x_18:


//--------------------- .text.is_u32_bf16         --------------------------
	.section	.text.is_u32_bf16,"ax",@progbits
	.align	128
        .global         is_u32_bf16
        .type           is_u32_bf16,@function
        .size           is_u32_bf16,(.L_x_19 - is_u32_bf16)
        .other          is_u32_bf16,@"STO_CUDA_ENTRY STV_DEFAULT"
is_u32_bf16:
.text.is_u32_bf16:
        /* <DEDUP_REMOVED lines=26> */
.L_x_9:
        /* <DEDUP_REMOVED lines=14> */
.L_x_19:


//--------------------- .nv.shared.reserved.0     --------------------------
	.section	.nv.shared.reserved.0,"aw",@nobits
	.weak		__nv_reservedSMEM_offset_0_alias
	.size		__nv_reservedSMEM_offset_0_alias, 0, 64
	.other		__nv_reservedSMEM_offset_0_alias,@"STO_CUDA_RESERVED_SHARED STV_DEFAULT"
__nv_reservedSMEM_offset_0_alias:
	.zero		0
	.zero		64


//--------------------- .nv.constant0.scatter_set_f32 --------------------------
	.section	.nv.constant0.scatter_set_f32,"a",@progbits
	.sectionflags	@""
	.align	4
.nv.constant0.scatter_set_f32:
	.zero		936


//--------------------- .nv.constant0.scatter_set_f16 --------------------------
	.section	.nv.constant0.scatter_set_f16,"a",@progbits
	.sectionflags	@""
	.align	4
.nv.constant0.scatter_set_f16:
	.zero		936


//--------------------- .nv.constant0.scatter_set_bf16 --------------------------
	.section	.nv.constant0.scatter_set_bf16,"a",@progbits
	.sectionflags	@""
	.align	4
.nv.constant0.scatter_set_bf16:
	.zero		936


//--------------------- .nv.constant0.causality_mask_f64 --------------------------
	.section	.nv.constant0.causality_mask_f64,"a",@progbits
	.sectionflags	@""
	.align	4
.nv.constant0.causality_mask_f64:
	.zero		920


//--------------------- .nv.constant0.causality_mask_f32 --------------------------
	.section	.nv.constant0.causality_mask_f32,"a",@progbits
	.sectionflags	@""
	.align	4
.nv.constant0.causality_mask_f32:
	.zero		920


//--------------------- .nv.constant0.causality_mask_f16 --------------------------
	.section	.nv.constant0.causality_mask_f16,"a",@progbits
	.sectionflags	@""
	.align	4
.nv.constant0.causality_mask_f16:
	.zero		920


//--------------------- .nv.constant0.causality_mask_bf16 --------------------------
	.section	.nv.constant0.causality_mask_bf16,"a",@progbits
	.sectionflags	@""
	.align	4
.nv.constant0.causality_mask_bf16:
	.zero		920


//--------------------- .nv.constant0.is_u32_f32  --------------------------
	.section	.nv.constant0.is_u32_f32,"a",@progbits
	.sectionflags	@""
	.align	4
.nv.constant0.is_u32_f32:
	.zero		928


//--------------------- .nv.constant0.is_u32_f16  --------------------------
	.section	.nv.constant0.is_u32_f16,"a",@progbits
	.sectionflags	@""
	.align	4
.nv.constant0.is_u32_f16:
	.zero		928


//--------------------- .nv.constant0.is_u32_bf16 --------------------------
	.section	.nv.constant0.is_u32_bf16,"a",@progbits
	.sectionflags	@""
	.align	4
.nv.constant0.is_u32_bf16:
	.zero		928


//--------------------- SYMBOLS --------------------------

	.type		.nv.reservedSmem.offset0,@object
	.size		.nv.reservedSmem.offset0,0x4
